	.target	sm_90a

	.elftype	@"ET_EXEC"


//--------------------- .note.nv.tkinfo           --------------------------
	.section	.note.nv.tkinfo,"",@"SHT_NOTE"
	.sectionflags	@"SHF_NOTE_NV_TKINFO"
	.tkinfo
        /*0018*/ 	.word	0x00000002
        /*0030*/ 	.string	""
        /*0030*/ 	.string	"ptxas"
        /*0030*/ 	.string	"Cuda compilation tools, release 13.0, V13.0.88"
        /*0030*/ 	.string	"Build cuda_13.0.r13.0/compiler.36424714_0"
        /*0030*/ 	.string	"-arch sm_90a -m 64 "



//--------------------- .note.nv.cuinfo           --------------------------
	.section	.note.nv.cuinfo,"",@"SHT_NOTE"
	.sectionflags	@"SHF_NOTE_NV_CUINFO"
        /*0018*/ 	.short	0x0002
        /*001a*/ 	.short	0x005a
        /*001c*/ 	.short	0x0082
	.zero		2


//--------------------- .nv.info                  --------------------------
	.section	.nv.info,"",@"SHT_CUDA_INFO"
	.align	4


	//----- nvinfo : EIATTR_REGCOUNT
	.align		4
        /*0000*/ 	.byte	0x04, 0x2f
        /*0002*/ 	.short	(.L_15 - .L_14)
	.align		4
.L_14:
        /*0004*/ 	.word	index@(_ZN7cutlass13device_kernelINS_4gemm6kernel13GemmUniversalIN4cute5tupleIJiiiiEEENS1_10collective13CollectiveMmaINS1_34MainloopSm90TmaGmmaWarpSpecializedILi2ENS5_IJNS4_1CILi2EEESB_NSA_ILi1EEEEEENS1_32KernelTmaWarpSpecializedPingpongEEENS5_IJNSA_ILi64EEENSA_ILi256EEESG_EEENS_10tfloat32_tENS5_IJlSC_lEEESJ_SK_NS4_8TiledMMAINS4_8MMA_AtomIJNS4_4SM904GMMA30MMA_64x256x8_F32TF32TF32_SS_TNILNSO_7ScaleInE1ELSQ_1EEEEEENS4_6LayoutINS5_IJSC_SC_SC_EEENS5_IJNSA_ILi0EEESV_SV_EEEEENS5_IJNS4_10UnderscoreESY_SY_EEEEENS4_23SM90_TMA_LOAD_MULTICASTENS4_14ComposedLayoutINS4_7SwizzleILi3ELi4ELi3EEENS4_18smem_ptr_flag_bitsILi32EEENST_INS5_IJNSA_ILi8EEENSA_ILi32EEEEEENS5_IJS18_SC_EEEEEEEvNS4_8identityES11_S1C_vS1D_EENS_8epilogue10collective6detail29Sm90TmaWarpSpecializedAdapterINS1G_15DefaultEpilogueISJ_SK_SK_NS1F_6thread17LinearCombinationISJ_Li1EffLNS1K_9ScaleType4KindE0ELNS_15FloatRoundStyleE2ESJ_EENS1_15EpilogueDefaultEEEEEvvEEEEvNT_6ParamsE)
        /*0008*/ 	.word	0x000000a8


	//----- nvinfo : EIATTR_FRAME_SIZE
	.align		4
.L_15:
        /*000c*/ 	.byte	0x04, 0x11
        /*000e*/ 	.short	(.L_17 - .L_16)
	.align		4
.L_16:
        /*0010*/ 	.word	index@(_ZN7cutlass13device_kernelINS_4gemm6kernel13GemmUniversalIN4cute5tupleIJiiiiEEENS1_10collective13CollectiveMmaINS1_34MainloopSm90TmaGmmaWarpSpecializedILi2ENS5_IJNS4_1CILi2EEESB_NSA_ILi1EEEEEENS1_32KernelTmaWarpSpecializedPingpongEEENS5_IJNSA_ILi64EEENSA_ILi256EEESG_EEENS_10tfloat32_tENS5_IJlSC_lEEESJ_SK_NS4_8TiledMMAINS4_8MMA_AtomIJNS4_4SM904GMMA30MMA_64x256x8_F32TF32TF32_SS_TNILNSO_7ScaleInE1ELSQ_1EEEEEENS4_6LayoutINS5_IJSC_SC_SC_EEENS5_IJNSA_ILi0EEESV_SV_EEEEENS5_IJNS4_10UnderscoreESY_SY_EEEEENS4_23SM90_TMA_LOAD_MULTICASTENS4_14ComposedLayoutINS4_7SwizzleILi3ELi4ELi3EEENS4_18smem_ptr_flag_bitsILi32EEENST_INS5_IJNSA_ILi8EEENSA_ILi32EEEEEENS5_IJS18_SC_EEEEEEEvNS4_8identityES11_S1C_vS1D_EENS_8epilogue10collective6detail29Sm90TmaWarpSpecializedAdapterINS1G_15DefaultEpilogueISJ_SK_SK_NS1F_6thread17LinearCombinationISJ_Li1EffLNS1K_9ScaleType4KindE0ELNS_15FloatRoundStyleE2ESJ_EENS1_15EpilogueDefaultEEEEEvvEEEEvNT_6ParamsE)
        /*0014*/ 	.word	0x00000000


	//----- nvinfo : EIATTR_MIN_STACK_SIZE
	.align		4
.L_17:
        /*0018*/ 	.byte	0x04, 0x12
        /*001a*/ 	.short	(.L_19 - .L_18)
	.align		4
.L_18:
        /*001c*/ 	.word	index@(_ZN7cutlass13device_kernelINS_4gemm6kernel13GemmUniversalIN4cute5tupleIJiiiiEEENS1_10collective13CollectiveMmaINS1_34MainloopSm90TmaGmmaWarpSpecializedILi2ENS5_IJNS4_1CILi2EEESB_NSA_ILi1EEEEEENS1_32KernelTmaWarpSpecializedPingpongEEENS5_IJNSA_ILi64EEENSA_ILi256EEESG_EEENS_10tfloat32_tENS5_IJlSC_lEEESJ_SK_NS4_8TiledMMAINS4_8MMA_AtomIJNS4_4SM904GMMA30MMA_64x256x8_F32TF32TF32_SS_TNILNSO_7ScaleInE1ELSQ_1EEEEEENS4_6LayoutINS5_IJSC_SC_SC_EEENS5_IJNSA_ILi0EEESV_SV_EEEEENS5_IJNS4_10UnderscoreESY_SY_EEEEENS4_23SM90_TMA_LOAD_MULTICASTENS4_14ComposedLayoutINS4_7SwizzleILi3ELi4ELi3EEENS4_18smem_ptr_flag_bitsILi32EEENST_INS5_IJNSA_ILi8EEENSA_ILi32EEEEEENS5_IJS18_SC_EEEEEEEvNS4_8identityES11_S1C_vS1D_EENS_8epilogue10collective6detail29Sm90TmaWarpSpecializedAdapterINS1G_15DefaultEpilogueISJ_SK_SK_NS1F_6thread17LinearCombinationISJ_Li1EffLNS1K_9ScaleType4KindE0ELNS_15FloatRoundStyleE2ESJ_EENS1_15EpilogueDefaultEEEEEvvEEEEvNT_6ParamsE)
        /*0020*/ 	.word	0x00000000
.L_19:


//--------------------- .nv.compat                --------------------------
	.section	.nv.compat,"",@"SHT_CUDA_COMPAT_INFO"
	.align	4
        /*0000*/ 	.byte	0x02, 0x09, 0x01, 0x00, 0x02, 0x02, 0x04, 0x00, 0x02, 0x05, 0x05, 0x00, 0x03, 0x07, 0x01, 0x01
        /*0010*/ 	.byte	0x02, 0x03, 0x01, 0x00, 0x02, 0x06, 0x01, 0x00, 0x04, 0x0b, 0x08, 0x00, 0x00, 0x00, 0x00, 0x00
        /*0020*/ 	.byte	0x00, 0x00, 0x00, 0x00


//--------------------- .nv.info._ZN7cutlass13device_kernelINS_4gemm6kernel13GemmUniversalIN4cute5tupleIJiiiiEEENS1_10collective13CollectiveMmaINS1_34MainloopSm90TmaGmmaWarpSpecializedILi2ENS5_IJNS4_1CILi2EEESB_NSA_ILi1EEEEEENS1_32KernelTmaWarpSpecializedPingpongEEENS5_IJNSA_ILi64EEENSA_ILi256EEESG_EEENS_10tfloat32_tENS5_IJlSC_lEEESJ_SK_NS4_8TiledMMAINS4_8MMA_AtomIJNS4_4SM904GMMA30MMA_64x256x8_F32TF32TF32_SS_TNILNSO_7ScaleInE1ELSQ_1EEEEEENS4_6LayoutINS5_IJSC_SC_SC_EEENS5_IJNSA_ILi0EEESV_SV_EEEEENS5_IJNS4_10UnderscoreESY_SY_EEEEENS4_23SM90_TMA_LOAD_MULTICASTENS4_14ComposedLayoutINS4_7SwizzleILi3ELi4ELi3EEENS4_18smem_ptr_flag_bitsILi32EEENST_INS5_IJNSA_ILi8EEENSA_ILi32EEEEEENS5_IJS18_SC_EEEEEEEvNS4_8identityES11_S1C_vS1D_EENS_8epilogue10collective6detail29Sm90TmaWarpSpecializedAdapterINS1G_15DefaultEpilogueISJ_SK_SK_NS1F_6thread17LinearCombinationISJ_Li1EffLNS1K_9ScaleType4KindE0ELNS_15FloatRoundStyleE2ESJ_EENS1_15EpilogueDefaultEEEEEvvEEEEvNT_6ParamsE --------------------------
	.section	.nv.info._ZN7cutlass13device_kernelINS_4gemm6kernel13GemmUniversalIN4cute5tupleIJiiiiEEENS1_10collective13CollectiveMmaINS1_34MainloopSm90TmaGmmaWarpSpecializedILi2ENS5_IJNS4_1CILi2EEESB_NSA_ILi1EEEEEENS1_32KernelTmaWarpSpecializedPingpongEEENS5_IJNSA_ILi64EEENSA_ILi256EEESG_EEENS_10tfloat32_tENS5_IJlSC_lEEESJ_SK_NS4_8TiledMMAINS4_8MMA_AtomIJNS4_4SM904GMMA30MMA_64x256x8_F32TF32TF32_SS_TNILNSO_7ScaleInE1ELSQ_1EEEEEENS4_6LayoutINS5_IJSC_SC_SC_EEENS5_IJNSA_ILi0EEESV_SV_EEEEENS5_IJNS4_10UnderscoreESY_SY_EEEEENS4_23SM90_TMA_LOAD_MULTICASTENS4_14ComposedLayoutINS4_7SwizzleILi3ELi4ELi3EEENS4_18smem_ptr_flag_bitsILi32EEENST_INS5_IJNSA_ILi8EEENSA_ILi32EEEEEENS5_IJS18_SC_EEEEEEEvNS4_8identityES11_S1C_vS1D_EENS_8epilogue10collective6detail29Sm90TmaWarpSpecializedAdapterINS1G_15DefaultEpilogueISJ_SK_SK_NS1F_6thread17LinearCombinationISJ_Li1EffLNS1K_9ScaleType4KindE0ELNS_15FloatRoundStyleE2ESJ_EENS1_15EpilogueDefaultEEEEEvvEEEEvNT_6ParamsE,"",@"SHT_CUDA_INFO"
	.sectionflags	@""
	.align	4


	//----- nvinfo : EIATTR_CUDA_API_VERSION
	.align		4
        /*0000*/ 	.byte	0x04, 0x37
        /*0002*/ 	.short	(.L_21 - .L_20)
.L_20:
        /*0004*/ 	.word	0x00000082


	//----- nvinfo : EIATTR_KPARAM_INFO
	.align		4
.L_21:
        /*0008*/ 	.byte	0x04, 0x17
        /*000a*/ 	.short	(.L_23 - .L_22)
.L_22:
        /*000c*/ 	.word	0x00000000
        /*0010*/ 	.short	0x0000
        /*0012*/ 	.short	0x0070
        /*0014*/ 	.byte	0x00, 0xf0, 0x01, 0x10


	//----- nvinfo : EIATTR_SPARSE_MMA_MASK
	.align		4
.L_23:
        /*0018*/ 	.byte	0x03, 0x50
        /*001a*/ 	.short	0x0000


	//----- nvinfo : EIATTR_MAXREG_COUNT
	.align		4
        /*001c*/ 	.byte	0x03, 0x1b
        /*001e*/ 	.short	0x00a8


	//----- nvinfo : EIATTR_NUM_BARRIERS
	.align		4
        /*0020*/ 	.byte	0x02, 0x4c
        /*0022*/ 	.byte	0x01
	.zero		1


	//----- nvinfo : EIATTR_EXTERNS
	.align		4
        /*0024*/ 	.byte	0x04, 0x0f
        /*0026*/ 	.short	(.L_25 - .L_24)


	//   ....[0]....
	.align		4
.L_24:
        /*0028*/ 	.word	index@(__assertfail)


	//----- nvinfo : EIATTR_MERCURY_ISA_VERSION
	.align		4
.L_25:
        /*002c*/ 	.byte	0x03, 0x5f
        /*002e*/ 	.short	0x0101


	//----- nvinfo : EIATTR_INT_WARP_WIDE_INSTR_OFFSETS
	.align		4
        /*0030*/ 	.byte	0x04, 0x31
        /*0032*/ 	.short	(.L_27 - .L_26)


	//   ....[0]....
.L_26:
        /*0034*/ 	.word	0x00000560


	//   ....[1]....
        /*0038*/ 	.word	0x000005c0


	//   ....[2]....
        /*003c*/ 	.word	0x00000650


	//   ....[3]....
        /*0040*/ 	.word	0x00000660


	//   ....[4]....
        /*0044*/ 	.word	0x00000670


	//   ....[5]....
        /*0048*/ 	.word	0x00000690


	//   ....[6]....
        /*004c*/ 	.word	0x000007b0


	//   ....[7]....
        /*0050*/ 	.word	0x000007c0


	//   ....[8]....
        /*0054*/ 	.word	0x00002570


	//----- nvinfo : EIATTR_COOP_GROUP_MASK_REGIDS
	.align		4
.L_27:
        /*0058*/ 	.byte	0x04, 0x29
        /*005a*/ 	.short	(.L_29 - .L_28)


	//   ....[0]....
.L_28:
        /*005c*/ 	.word	0xffffffff


	//   ....[1]....
        /*0060*/ 	.word	0xffffffff


	//   ....[2]....
        /*0064*/ 	.word	0xffffffff


	//   ....[3]....
        /*0068*/ 	.word	0xffffffff


	//   ....[4]....
        /*006c*/ 	.word	0xffffffff


	//   ....[5]....
        /*0070*/ 	.word	0xffffffff


	//   ....[6]....
        /*0074*/ 	.word	0xffffffff


	//----- nvinfo : EIATTR_COOP_GROUP_INSTR_OFFSETS
	.align		4
.L_29:
        /*0078*/ 	.byte	0x04, 0x28
        /*007a*/ 	.short	(.L_31 - .L_30)


	//   ....[0]....
.L_30:
        /*007c*/ 	.word	0x00000060


	//   ....[1]....
        /*0080*/ 	.word	0x00000080


	//   ....[2]....
        /*0084*/ 	.word	0x00000180


	//   ....[3]....
        /*0088*/ 	.word	0x00000370


	//   ....[4]....
        /*008c*/ 	.word	0x000003b0


	//   ....[5]....
        /*0090*/ 	.word	0x000006e0


	//   ....[6]....
        /*0094*/ 	.word	0x00000940


	//----- nvinfo : EIATTR_REG_RECONFIG
	.align		4
.L_31:
        /*0098*/ 	.byte	0x01, 0x54
	.zero		2


	//----- nvinfo : EIATTR_SYSCALL_OFFSETS
	.align		4
        /*009c*/ 	.byte	0x04, 0x46
        /*009e*/ 	.short	(.L_33 - .L_32)


	//   ....[0]....
.L_32:
        /*00a0*/ 	.word	0x00001890


	//----- nvinfo : EIATTR_MBARRIER_INSTR_OFFSETS
	.align		4
.L_33:
        /*00a4*/ 	.byte	0x04, 0x39
        /*00a6*/ 	.short	(.L_35 - .L_34)


	//   ....[0]....
.L_34:
        /*00a8*/ 	.word	0x00000300
        /*00ac*/ 	.word	0x000000ff
        /*00b0*/ 	.word	0x00000000
        /*00b4*/ 	.short	0x0100
        /*00b6*/ 	.byte	0x07
	.zero		1


	//   ....[1]....
        /*00b8*/ 	.word	0x00000310
        /*00bc*/ 	.word	0x000000ff
        /*00c0*/ 	.word	0x00000010
        /*00c4*/ 	.short	0x0100
        /*00c6*/ 	.byte	0x07
	.zero		1


	//   ....[2]....
        /*00c8*/ 	.word	0x00000320
        /*00cc*/ 	.word	0x000000ff
        /*00d0*/ 	.word	0x00000008
        /*00d4*/ 	.short	0x0100
        /*00d6*/ 	.byte	0x07
	.zero		1


	//   ....[3]....
        /*00d8*/ 	.word	0x00000330
        /*00dc*/ 	.word	0x000000ff
        /*00e0*/ 	.word	0x00000018
        /*00e4*/ 	.short	0x0100
        /*00e6*/ 	.byte	0x07
	.zero		1


	//   ....[4]....
        /*00e8*/ 	.word	0x00000800
        /*00ec*/ 	.word	0x000000ff
        /*00f0*/ 	.word	0x00000050
        /*00f4*/ 	.short	0x0100
        /*00f6*/ 	.byte	0x0c
	.zero		1


	//   ....[5]....
        /*00f8*/ 	.word	0x00000860
        /*00fc*/ 	.word	0x000000ff
        /*0100*/ 	.word	0x00000058
        /*0104*/ 	.short	0x0100
        /*0106*/ 	.byte	0x0c
	.zero		1


	//   ....[6]....
        /*0108*/ 	.word	0x00000890
        /*010c*/ 	.word	0x000000ff
        /*0110*/ 	.word	0x00000030
        /*0114*/ 	.short	0x0100
        /*0116*/ 	.byte	0x0d
	.zero		1


	//   ....[7]....
        /*0118*/ 	.word	0x000008d0
        /*011c*/ 	.word	0x000000ff
        /*0120*/ 	.word	0x00000038
        /*0124*/ 	.short	0x0100
        /*0126*/ 	.byte	0x0d
	.zero		1


	//   ....[8]....
        /*0128*/ 	.word	0x000008e0
        /*012c*/ 	.word	0x000000ff
        /*0130*/ 	.word	0x00000040
        /*0134*/ 	.short	0x0100
        /*0136*/ 	.byte	0x0d
	.zero		1


	//   ....[9]....
        /*0138*/ 	.word	0x000008f0
        /*013c*/ 	.word	0x000000ff
        /*0140*/ 	.word	0x00000048
        /*0144*/ 	.short	0x0100
        /*0146*/ 	.byte	0x0d
	.zero		1


	//   ....[10]....
        /*0148*/ 	.word	0x00001770
        /*014c*/ 	.word	0x0000009d
        /*0150*/ 	.word	0x00000000
        /*0154*/ 	.short	0x010a
        /*0156*/ 	.byte	0x2d
	.zero		1


	//   ....[11]....
        /*0158*/ 	.word	0x00001920
        /*015c*/ 	.word	0x00000003
        /*0160*/ 	.word	0x00000000
        /*0164*/ 	.short	0x010a
        /*0166*/ 	.byte	0x3f
	.zero		1


	//   ....[12]....
        /*0168*/ 	.word	0x00001980
        /*016c*/ 	.word	0x00000003
        /*0170*/ 	.word	0x00000000
        /*0174*/ 	.short	0x010a
        /*0176*/ 	.byte	0x3f
	.zero		1


	//   ....[13]....
        /*0178*/ 	.word	0x00001f10
        /*017c*/ 	.word	0x000000ff
        /*0180*/ 	.word	0x00000000
        /*0184*/ 	.short	0x010a
        /*0186*/ 	.byte	0x07
	.zero		1


	//   ....[14]....
        /*0188*/ 	.word	0x00001f50
        /*018c*/ 	.word	0x000000ff
        /*0190*/ 	.word	0x00000000
        /*0194*/ 	.short	0x010a
        /*0196*/ 	.byte	0x07
	.zero		1


	//   ....[15]....
        /*0198*/ 	.word	0x000023f0
        /*019c*/ 	.word	0x00000004
        /*01a0*/ 	.word	0x00000000
        /*01a4*/ 	.short	0x0101
        /*01a6*/ 	.byte	0x3f
	.zero		1


	//   ....[16]....
        /*01a8*/ 	.word	0x000024f0
        /*01ac*/ 	.word	0x0000009e
        /*01b0*/ 	.word	0x00000000
        /*01b4*/ 	.short	0x0101
        /*01b6*/ 	.byte	0x2e
	.zero		1


	//   ....[17]....
        /*01b8*/ 	.word	0x000025f0
        /*01bc*/ 	.word	0x00000000
        /*01c0*/ 	.word	0x00000000
        /*01c4*/ 	.short	0x0101
        /*01c6*/ 	.byte	0x3f
	.zero		1


	//   ....[18]....
        /*01c8*/ 	.word	0x000026b0
        /*01cc*/ 	.word	0x0000009d
        /*01d0*/ 	.word	0x00000010
        /*01d4*/ 	.short	0x010a
        /*01d6*/ 	.byte	0x2d
	.zero		1


	//   ....[19]....
        /*01d8*/ 	.word	0x0000a490
        /*01dc*/ 	.word	0x000000a0
        /*01e0*/ 	.word	0x00000000
        /*01e4*/ 	.short	0x0101
        /*01e6*/ 	.byte	0x2e
	.zero		1


	//   ....[20]....
        /*01e8*/ 	.word	0x0000af90
        /*01ec*/ 	.word	0x00000007
        /*01f0*/ 	.word	0x00000010
        /*01f4*/ 	.short	0x010a
        /*01f6*/ 	.byte	0x3f
	.zero		1


	//   ....[21]....
        /*01f8*/ 	.word	0x0000b430
        /*01fc*/ 	.word	0x00000002
        /*0200*/ 	.word	0x00000058
        /*0204*/ 	.short	0x0101
        /*0206*/ 	.byte	0x3f
	.zero		1


	//   ....[22]....
        /*0208*/ 	.word	0x0000bbb0
        /*020c*/ 	.word	0x00000005
        /*0210*/ 	.word	0x00000000
        /*0214*/ 	.short	0x010a
        /*0216*/ 	.byte	0x3f
	.zero		1


	//   ....[23]....
        /*0218*/ 	.word	0x0000bc30
        /*021c*/ 	.word	0x00000003
        /*0220*/ 	.word	0x00000000
        /*0224*/ 	.short	0x010a
        /*0226*/ 	.byte	0x3f
	.zero		1


	//   ....[24]....
        /*0228*/ 	.word	0x0000bc90
        /*022c*/ 	.word	0x0000009f
        /*0230*/ 	.word	0x00000000
        /*0234*/ 	.short	0x010a
        /*0236*/ 	.byte	0x3f
	.zero		1


	//   ....[25]....
        /*0238*/ 	.word	0x0000bce0
        /*023c*/ 	.word	0x00000003
        /*0240*/ 	.word	0x00000000
        /*0244*/ 	.short	0x010a
        /*0246*/ 	.byte	0x3f
	.zero		1


	//   ....[26]....
        /*0248*/ 	.word	0x0000bd40
        /*024c*/ 	.word	0x00000005
        /*0250*/ 	.word	0x00000000
        /*0254*/ 	.short	0x010a
        /*0256*/ 	.byte	0x3f
	.zero		1


	//   ....[27]....
        /*0258*/ 	.word	0x0000bd90
        /*025c*/ 	.word	0x0000009f
        /*0260*/ 	.word	0x00000010
        /*0264*/ 	.short	0x010a
        /*0266*/ 	.byte	0x3f
	.zero		1


	//   ....[28]....
        /*0268*/ 	.word	0x0000be60
        /*026c*/ 	.word	0x00000007
        /*0270*/ 	.word	0x00000010
        /*0274*/ 	.short	0x010a
        /*0276*/ 	.byte	0x3f
	.zero		1


	//   ....[29]....
        /*0278*/ 	.word	0x0000bf30
        /*027c*/ 	.word	0x00000005
        /*0280*/ 	.word	0x00000000
        /*0284*/ 	.short	0x010a
        /*0286*/ 	.byte	0x3f
	.zero		1


	//----- nvinfo : EIATTR_NUM_MBARRIERS
	.align		4
.L_35:
        /*0288*/ 	.byte	0x03, 0x38
        /*028a*/ 	.short	0x000a


	//----- nvinfo : EIATTR_EXIT_INSTR_OFFSETS
	.align		4
        /*028c*/ 	.byte	0x04, 0x1c
        /*028e*/ 	.short	(.L_37 - .L_36)


	//   ....[0]....
.L_36:
        /*0290*/ 	.word	0x00001450


	//   ....[1]....
        /*0294*/ 	.word	0x000014b0


	//   ....[2]....
        /*0298*/ 	.word	0x0000aba0


	//   ....[3]....
        /*029c*/ 	.word	0x0000abd0


	//   ....[4]....
        /*02a0*/ 	.word	0x0000bc80


	//----- nvinfo : EIATTR_MAX_THREADS
	.align		4
.L_37:
        /*02a4*/ 	.byte	0x04, 0x05
        /*02a6*/ 	.short	(.L_39 - .L_38)
.L_38:
        /*02a8*/ 	.word	0x00000180
        /*02ac*/ 	.word	0x00000001
        /*02b0*/ 	.word	0x00000001


	//----- nvinfo : EIATTR_CRS_STACK_SIZE
	.align		4
.L_39:
        /*02b4*/ 	.byte	0x04, 0x1e
        /*02b6*/ 	.short	(.L_41 - .L_40)
.L_40:
        /*02b8*/ 	.word	0x00000000


	//----- nvinfo : EIATTR_CBANK_PARAM_SIZE
	.align		4
.L_41:
        /*02bc*/ 	.byte	0x03, 0x19
        /*02be*/ 	.short	0x0470


	//----- nvinfo : EIATTR_PARAM_CBANK
	.align		4
        /*02c0*/ 	.byte	0x04, 0x0a
        /*02c2*/ 	.short	(.L_43 - .L_42)
	.align		4
.L_42:
        /*02c4*/ 	.word	index@(.nv.constant0._ZN7cutlass13device_kernelINS_4gemm6kernel13GemmUniversalIN4cute5tupleIJiiiiEEENS1_10collective13CollectiveMmaINS1_34MainloopSm90TmaGmmaWarpSpecializedILi2ENS5_IJNS4_1CILi2EEESB_NSA_ILi1EEEEEENS1_32KernelTmaWarpSpecializedPingpongEEENS5_IJNSA_ILi64EEENSA_ILi256EEESG_EEENS_10tfloat32_tENS5_IJlSC_lEEESJ_SK_NS4_8TiledMMAINS4_8MMA_AtomIJNS4_4SM904GMMA30MMA_64x256x8_F32TF32TF32_SS_TNILNSO_7ScaleInE1ELSQ_1EEEEEENS4_6LayoutINS5_IJSC_SC_SC_EEENS5_IJNSA_ILi0EEESV_SV_EEEEENS5_IJNS4_10UnderscoreESY_SY_EEEEENS4_23SM90_TMA_LOAD_MULTICASTENS4_14ComposedLayoutINS4_7SwizzleILi3ELi4ELi3EEENS4_18smem_ptr_flag_bitsILi32EEENST_INS5_IJNSA_ILi8EEENSA_ILi32EEEEEENS5_IJS18_SC_EEEEEEEvNS4_8identityES11_S1C_vS1D_EENS_8epilogue10collective6detail29Sm90TmaWarpSpecializedAdapterINS1G_15DefaultEpilogueISJ_SK_SK_NS1F_6thread17LinearCombinationISJ_Li1EffLNS1K_9ScaleType4KindE0ELNS_15FloatRoundStyleE2ESJ_EENS1_15EpilogueDefaultEEEEEvvEEEEvNT_6ParamsE)
        /*02c8*/ 	.short	0x0210
        /*02ca*/ 	.short	0x0470


	//----- nvinfo : EIATTR_SW_WAR
	.align		4
.L_43:
        /*02cc*/ 	.byte	0x04, 0x36
        /*02ce*/ 	.short	(.L_45 - .L_44)
.L_44:
        /*02d0*/ 	.word	0x00000008
.L_45:


//--------------------- .nv.callgraph             --------------------------
	.section	.nv.callgraph,"",@"SHT_CUDA_CALLGRAPH"
	.align	4
	.sectionentsize	8
	.align		4
        /*0000*/ 	.word	0x00000000
	.align		4
        /*0004*/ 	.word	0xffffffff
	.align		4
        /*0008*/ 	.word	index@(_ZN7cutlass13device_kernelINS_4gemm6kernel13GemmUniversalIN4cute5tupleIJiiiiEEENS1_10collective13CollectiveMmaINS1_34MainloopSm90TmaGmmaWarpSpecializedILi2ENS5_IJNS4_1CILi2EEESB_NSA_ILi1EEEEEENS1_32KernelTmaWarpSpecializedPingpongEEENS5_IJNSA_ILi64EEENSA_ILi256EEESG_EEENS_10tfloat32_tENS5_IJlSC_lEEESJ_SK_NS4_8TiledMMAINS4_8MMA_AtomIJNS4_4SM904GMMA30MMA_64x256x8_F32TF32TF32_SS_TNILNSO_7ScaleInE1ELSQ_1EEEEEENS4_6LayoutINS5_IJSC_SC_SC_EEENS5_IJNSA_ILi0EEESV_SV_EEEEENS5_IJNS4_10UnderscoreESY_SY_EEEEENS4_23SM90_TMA_LOAD_MULTICASTENS4_14ComposedLayoutINS4_7SwizzleILi3ELi4ELi3EEENS4_18smem_ptr_flag_bitsILi32EEENST_INS5_IJNSA_ILi8EEENSA_ILi32EEEEEENS5_IJS18_SC_EEEEEEEvNS4_8identityES11_S1C_vS1D_EENS_8epilogue10collective6detail29Sm90TmaWarpSpecializedAdapterINS1G_15DefaultEpilogueISJ_SK_SK_NS1F_6thread17LinearCombinationISJ_Li1EffLNS1K_9ScaleType4KindE0ELNS_15FloatRoundStyleE2ESJ_EENS1_15EpilogueDefaultEEEEEvvEEEEvNT_6ParamsE)
	.align		4
        /*000c*/ 	.word	index@(__assertfail)
	.align		4
        /*0010*/ 	.word	0x00000000
	.align		4
        /*0014*/ 	.word	0xfffffffe
	.align		4
        /*0018*/ 	.word	0x00000000
	.align		4
        /*001c*/ 	.word	0xfffffffd
	.align		4
        /*0020*/ 	.word	0x00000000
	.align		4
        /*0024*/ 	.word	0xfffffffc


//--------------------- .nv.constant4             --------------------------
	.section	.nv.constant4,"a",@progbits
	.align	8
	.align		8
.nv.constant4:
        /*0000*/ 	.dword	__assertfail
	.align		8
        /*0008*/ 	.dword	__unnamed_1
	.align		8
        /*0010*/ 	.dword	_ZN39_INTERNAL_10a7f627_4_k_cu_2e47718a_65044cuda3std3__45__cpo5beginE
	.align		8
        /*0018*/ 	.dword	_ZN39_INTERNAL_10a7f627_4_k_cu_2e47718a_65044cuda3std3__45__cpo3endE
	.align		8
        /*0020*/ 	.dword	_ZN39_INTERNAL_10a7f627_4_k_cu_2e47718a_65044cuda3std3__45__cpo6cbeginE
	.align		8
        /*0028*/ 	.dword	_ZN39_INTERNAL_10a7f627_4_k_cu_2e47718a_65044cuda3std3__45__cpo4cendE
	.align		8
        /*0030*/ 	.dword	_ZN39_INTERNAL_10a7f627_4_k_cu_2e47718a_65044cuda3std3__441_GLOBAL__N__10a7f627_4_k_cu_2e47718a_65046ignoreE
	.align		8
        /*0038*/ 	.dword	_ZN39_INTERNAL_10a7f627_4_k_cu_2e47718a_65044cuda3std3__419piecewise_constructE
	.align		8
        /*0040*/ 	.dword	_ZN39_INTERNAL_10a7f627_4_k_cu_2e47718a_65044cuda3std3__48in_placeE
	.align		8
        /*0048*/ 	.dword	_ZN39_INTERNAL_10a7f627_4_k_cu_2e47718a_65044cuda3std6ranges3__45__cpo4swapE
	.align		8
        /*0050*/ 	.dword	_ZN39_INTERNAL_10a7f627_4_k_cu_2e47718a_65044cuda3std6ranges3__45__cpo9iter_moveE
	.align		8
        /*0058*/ 	.dword	_ZN39_INTERNAL_10a7f627_4_k_cu_2e47718a_65044cute7productE
	.align		8
        /*0060*/ 	.dword	_ZN39_INTERNAL_10a7f627_4_k_cu_2e47718a_65044cute1_E
	.align		8
        /*0068*/ 	.dword	$str$22
	.align		8
        /*0070*/ 	.dword	$str$23


//--------------------- .text._ZN7cutlass13device_kernelINS_4gemm6kernel13GemmUniversalIN4cute5tupleIJiiiiEEENS1_10collective13CollectiveMmaINS1_34MainloopSm90TmaGmmaWarpSpecializedILi2ENS5_IJNS4_1CILi2EEESB_NSA_ILi1EEEEEENS1_32KernelTmaWarpSpecializedPingpongEEENS5_IJNSA_ILi64EEENSA_ILi256EEESG_EEENS_10tfloat32_tENS5_IJlSC_lEEESJ_SK_NS4_8TiledMMAINS4_8MMA_AtomIJNS4_4SM904GMMA30MMA_64x256x8_F32TF32TF32_SS_TNILNSO_7ScaleInE1ELSQ_1EEEEEENS4_6LayoutINS5_IJSC_SC_SC_EEENS5_IJNSA_ILi0EEESV_SV_EEEEENS5_IJNS4_10UnderscoreESY_SY_EEEEENS4_23SM90_TMA_LOAD_MULTICASTENS4_14ComposedLayoutINS4_7SwizzleILi3ELi4ELi3EEENS4_18smem_ptr_flag_bitsILi32EEENST_INS5_IJNSA_ILi8EEENSA_ILi32EEEEEENS5_IJS18_SC_EEEEEEEvNS4_8identityES11_S1C_vS1D_EENS_8epilogue10collective6detail29Sm90TmaWarpSpecializedAdapterINS1G_15DefaultEpilogueISJ_SK_SK_NS1F_6thread17LinearCombinationISJ_Li1EffLNS1K_9ScaleType4KindE0ELNS_15FloatRoundStyleE2ESJ_EENS1_15EpilogueDefaultEEEEEvvEEEEvNT_6ParamsE --------------------------
	.section	.text._ZN7cutlass13device_kernelINS_4gemm6kernel13GemmUniversalIN4cute5tupleIJiiiiEEENS1_10collective13CollectiveMmaINS1_34MainloopSm90TmaGmmaWarpSpecializedILi2ENS5_IJNS4_1CILi2EEESB_NSA_ILi1EEEEEENS1_32KernelTmaWarpSpecializedPingpongEEENS5_IJNSA_ILi64EEENSA_ILi256EEESG_EEENS_10tfloat32_tENS5_IJlSC_lEEESJ_SK_NS4_8TiledMMAINS4_8MMA_AtomIJNS4_4SM904GMMA30MMA_64x256x8_F32TF32TF32_SS_TNILNSO_7ScaleInE1ELSQ_1EEEEEENS4_6LayoutINS5_IJSC_SC_SC_EEENS5_IJNSA_ILi0EEESV_SV_EEEEENS5_IJNS4_10UnderscoreESY_SY_EEEEENS4_23SM90_TMA_LOAD_MULTICASTENS4_14ComposedLayoutINS4_7SwizzleILi3ELi4ELi3EEENS4_18smem_ptr_flag_bitsILi32EEENST_INS5_IJNSA_ILi8EEENSA_ILi32EEEEEENS5_IJS18_SC_EEEEEEEvNS4_8identityES11_S1C_vS1D_EENS_8epilogue10collective6detail29Sm90TmaWarpSpecializedAdapterINS1G_15DefaultEpilogueISJ_SK_SK_NS1F_6thread17LinearCombinationISJ_Li1EffLNS1K_9ScaleType4KindE0ELNS_15FloatRoundStyleE2ESJ_EENS1_15EpilogueDefaultEEEEEvvEEEEvNT_6ParamsE,"ax",@progbits
	.align	128
.text._ZN7cutlass13device_kernelINS_4gemm6kernel13GemmUniversalIN4cute5tupleIJiiiiEEENS1_10collective13CollectiveMmaINS1_34MainloopSm90TmaGmmaWarpSpecializedILi2ENS5_IJNS4_1CILi2EEESB_NSA_ILi1EEEEEENS1_32KernelTmaWarpSpecializedPingpongEEENS5_IJNSA_ILi64EEENSA_ILi256EEESG_EEENS_10tfloat32_tENS5_IJlSC_lEEESJ_SK_NS4_8TiledMMAINS4_8MMA_AtomIJNS4_4SM904GMMA30MMA_64x256x8_F32TF32TF32_SS_TNILNSO_7ScaleInE1ELSQ_1EEEEEENS4_6LayoutINS5_IJSC_SC_SC_EEENS5_IJNSA_ILi0EEESV_SV_EEEEENS5_IJNS4_10UnderscoreESY_SY_EEEEENS4_23SM90_TMA_LOAD_MULTICASTENS4_14ComposedLayoutINS4_7SwizzleILi3ELi4ELi3EEENS4_18smem_ptr_flag_bitsILi32EEENST_INS5_IJNSA_ILi8EEENSA_ILi32EEEEEENS5_IJS18_SC_EEEEEEEvNS4_8identityES11_S1C_vS1D_EENS_8epilogue10collective6detail29Sm90TmaWarpSpecializedAdapterINS1G_15DefaultEpilogueISJ_SK_SK_NS1F_6thread17LinearCombinationISJ_Li1EffLNS1K_9ScaleType4KindE0ELNS_15FloatRoundStyleE2ESJ_EENS1_15EpilogueDefaultEEEEEvvEEEEvNT_6ParamsE:
        .type           _ZN7cutlass13device_kernelINS_4gemm6kernel13GemmUniversalIN4cute5tupleIJiiiiEEENS1_10collective13CollectiveMmaINS1_34MainloopSm90TmaGmmaWarpSpecializedILi2ENS5_IJNS4_1CILi2EEESB_NSA_ILi1EEEEEENS1_32KernelTmaWarpSpecializedPingpongEEENS5_IJNSA_ILi64EEENSA_ILi256EEESG_EEENS_10tfloat32_tENS5_IJlSC_lEEESJ_SK_NS4_8TiledMMAINS4_8MMA_AtomIJNS4_4SM904GMMA30MMA_64x256x8_F32TF32TF32_SS_TNILNSO_7ScaleInE1ELSQ_1EEEEEENS4_6LayoutINS5_IJSC_SC_SC_EEENS5_IJNSA_ILi0EEESV_SV_EEEEENS5_IJNS4_10UnderscoreESY_SY_EEEEENS4_23SM90_TMA_LOAD_MULTICASTENS4_14ComposedLayoutINS4_7SwizzleILi3ELi4ELi3EEENS4_18smem_ptr_flag_bitsILi32EEENST_INS5_IJNSA_ILi8EEENSA_ILi32EEEEEENS5_IJS18_SC_EEEEEEEvNS4_8identityES11_S1C_vS1D_EENS_8epilogue10collective6detail29Sm90TmaWarpSpecializedAdapterINS1G_15DefaultEpilogueISJ_SK_SK_NS1F_6thread17LinearCombinationISJ_Li1EffLNS1K_9ScaleType4KindE0ELNS_15FloatRoundStyleE2ESJ_EENS1_15EpilogueDefaultEEEEEvvEEEEvNT_6ParamsE,@function
        .size           _ZN7cutlass13device_kernelINS_4gemm6kernel13GemmUniversalIN4cute5tupleIJiiiiEEENS1_10collective13CollectiveMmaINS1_34MainloopSm90TmaGmmaWarpSpecializedILi2ENS5_IJNS4_1CILi2EEESB_NSA_ILi1EEEEEENS1_32KernelTmaWarpSpecializedPingpongEEENS5_IJNSA_ILi64EEENSA_ILi256EEESG_EEENS_10tfloat32_tENS5_IJlSC_lEEESJ_SK_NS4_8TiledMMAINS4_8MMA_AtomIJNS4_4SM904GMMA30MMA_64x256x8_F32TF32TF32_SS_TNILNSO_7ScaleInE1ELSQ_1EEEEEENS4_6LayoutINS5_IJSC_SC_SC_EEENS5_IJNSA_ILi0EEESV_SV_EEEEENS5_IJNS4_10UnderscoreESY_SY_EEEEENS4_23SM90_TMA_LOAD_MULTICASTENS4_14ComposedLayoutINS4_7SwizzleILi3ELi4ELi3EEENS4_18smem_ptr_flag_bitsILi32EEENST_INS5_IJNSA_ILi8EEENSA_ILi32EEEEEENS5_IJS18_SC_EEEEEEEvNS4_8identityES11_S1C_vS1D_EENS_8epilogue10collective6detail29Sm90TmaWarpSpecializedAdapterINS1G_15DefaultEpilogueISJ_SK_SK_NS1F_6thread17LinearCombinationISJ_Li1EffLNS1K_9ScaleType4KindE0ELNS_15FloatRoundStyleE2ESJ_EENS1_15EpilogueDefaultEEEEEvvEEEEvNT_6ParamsE,(.L_x_324 - _ZN7cutlass13device_kernelINS_4gemm6kernel13GemmUniversalIN4cute5tupleIJiiiiEEENS1_10collective13CollectiveMmaINS1_34MainloopSm90TmaGmmaWarpSpecializedILi2ENS5_IJNS4_1CILi2EEESB_NSA_ILi1EEEEEENS1_32KernelTmaWarpSpecializedPingpongEEENS5_IJNSA_ILi64EEENSA_ILi256EEESG_EEENS_10tfloat32_tENS5_IJlSC_lEEESJ_SK_NS4_8TiledMMAINS4_8MMA_AtomIJNS4_4SM904GMMA30MMA_64x256x8_F32TF32TF32_SS_TNILNSO_7ScaleInE1ELSQ_1EEEEEENS4_6LayoutINS5_IJSC_SC_SC_EEENS5_IJNSA_ILi0EEESV_SV_EEEEENS5_IJNS4_10UnderscoreESY_SY_EEEEENS4_23SM90_TMA_LOAD_MULTICASTENS4_14ComposedLayoutINS4_7SwizzleILi3ELi4ELi3EEENS4_18smem_ptr_flag_bitsILi32EEENST_INS5_IJNSA_ILi8EEENSA_ILi32EEEEEENS5_IJS18_SC_EEEEEEEvNS4_8identityES11_S1C_vS1D_EENS_8epilogue10collective6detail29Sm90TmaWarpSpecializedAdapterINS1G_15DefaultEpilogueISJ_SK_SK_NS1F_6thread17LinearCombinationISJ_Li1EffLNS1K_9ScaleType4KindE0ELNS_15FloatRoundStyleE2ESJ_EENS1_15EpilogueDefaultEEEEEvvEEEEvNT_6ParamsE)
        .other          _ZN7cutlass13device_kernelINS_4gemm6kernel13GemmUniversalIN4cute5tupleIJiiiiEEENS1_10collective13CollectiveMmaINS1_34MainloopSm90TmaGmmaWarpSpecializedILi2ENS5_IJNS4_1CILi2EEESB_NSA_ILi1EEEEEENS1_32KernelTmaWarpSpecializedPingpongEEENS5_IJNSA_ILi64EEENSA_ILi256EEESG_EEENS_10tfloat32_tENS5_IJlSC_lEEESJ_SK_NS4_8TiledMMAINS4_8MMA_AtomIJNS4_4SM904GMMA30MMA_64x256x8_F32TF32TF32_SS_TNILNSO_7ScaleInE1ELSQ_1EEEEEENS4_6LayoutINS5_IJSC_SC_SC_EEENS5_IJNSA_ILi0EEESV_SV_EEEEENS5_IJNS4_10UnderscoreESY_SY_EEEEENS4_23SM90_TMA_LOAD_MULTICASTENS4_14ComposedLayoutINS4_7SwizzleILi3ELi4ELi3EEENS4_18smem_ptr_flag_bitsILi32EEENST_INS5_IJNSA_ILi8EEENSA_ILi32EEEEEENS5_IJS18_SC_EEEEEEEvNS4_8identityES11_S1C_vS1D_EENS_8epilogue10collective6detail29Sm90TmaWarpSpecializedAdapterINS1G_15DefaultEpilogueISJ_SK_SK_NS1F_6thread17LinearCombinationISJ_Li1EffLNS1K_9ScaleType4KindE0ELNS_15FloatRoundStyleE2ESJ_EENS1_15EpilogueDefaultEEEEEvvEEEEvNT_6ParamsE,@"STO_CUDA_ENTRY STV_DEFAULT"
_ZN7cutlass13device_kernelINS_4gemm6kernel13GemmUniversalIN4cute5tupleIJiiiiEEENS1_10collective13CollectiveMmaINS1_34MainloopSm90TmaGmmaWarpSpecializedILi2ENS5_IJNS4_1CILi2EEESB_NSA_ILi1EEEEEENS1_32KernelTmaWarpSpecializedPingpongEEENS5_IJNSA_ILi64EEENSA_ILi256EEESG_EEENS_10tfloat32_tENS5_IJlSC_lEEESJ_SK_NS4_8TiledMMAINS4_8MMA_AtomIJNS4_4SM904GMMA30MMA_64x256x8_F32TF32TF32_SS_TNILNSO_7ScaleInE1ELSQ_1EEEEEENS4_6LayoutINS5_IJSC_SC_SC_EEENS5_IJNSA_ILi0EEESV_SV_EEEEENS5_IJNS4_10UnderscoreESY_SY_EEEEENS4_23SM90_TMA_LOAD_MULTICASTENS4_14ComposedLayoutINS4_7SwizzleILi3ELi4ELi3EEENS4_18smem_ptr_flag_bitsILi32EEENST_INS5_IJNSA_ILi8EEENSA_ILi32EEEEEENS5_IJS18_SC_EEEEEEEvNS4_8identityES11_S1C_vS1D_EENS_8epilogue10collective6detail29Sm90TmaWarpSpecializedAdapterINS1G_15DefaultEpilogueISJ_SK_SK_NS1F_6thread17LinearCombinationISJ_Li1EffLNS1K_9ScaleType4KindE0ELNS_15FloatRoundStyleE2ESJ_EENS1_15EpilogueDefaultEEEEEvvEEEEvNT_6ParamsE:
[----:B------:R-:W0:Y:S01]  /*0000*/  LDC R1, c[0x0][0x28] ;  /* 0x00000a00ff017b82 */ /* 0x000e220000000800 */
[----:B------:R-:W1:Y:S01]  /*0010*/  S2R R0, SR_TID.X ;  /* 0x0000000000007919 */ /* 0x000e620000002100 */
[----:B------:R-:W-:Y:S01]  /*0020*/  ELECT P0, URZ, PT ;  /* 0x00000000003f782f */ /* 0x000fe20003800000 */
[----:B------:R-:W-:Y:S01]  /*0030*/  BSSY B0, `(.L_x_0) ;  /* 0x0000014000007945 */ /* 0x000fe20003800000 */
[--C-:B-1----:R-:W-:Y:S02]  /*0040*/  SHF.R.U32.HI R2, RZ, 0x5, R0.reuse ;  /* 0x00000005ff027819 */ /* 0x102fe40000011600 */
[----:B------:R-:W-:-:S03]  /*0050*/  SHF.R.U32.HI R4, RZ, 0x7, R0 ;  /* 0x00000007ff047819 */ /* 0x000fc60000011600 */
[----:B------:R-:W1:Y:S02]  /*0060*/  SHFL.IDX PT, R3, R2, RZ, 0x1f ;  /* 0x00001fff02037589 */ /* 0x000e6400000e0000 */
[----:B-1----:R-:W-:Y:S02]  /*0070*/  R2UR UR6, R3 ;  /* 0x00000000030672ca */ /* 0x002fe400000e0000 */
[----:B------:R1:W2:Y:S11]  /*0080*/  SHFL.IDX PT, R3, R4, RZ, 0x1f ;  /* 0x00001fff04037589 */ /* 0x0002b600000e0000 */
[----:B------:R-:W-:-:S02]  /*0090*/  USHF.R.S32.HI UR4, URZ, 0x1f, UR6 ;  /* 0x0000001f3f047899 */ /* 0x000fc40008011406 */
[----:B------:R-:W-:Y:S02]  /*00a0*/  ISETP.NE.OR P0, PT, RZ, UR6, !P0 ;  /* 0x00000006ff007c0c */ /* 0x000fe4000c705670 */
[----:B------:R-:W-:-:S04]  /*00b0*/  ULEA.HI UR4, UR4, UR6, URZ, 0x2 ;  /* 0x0000000604047291 */ /* 0x000fc8000f8f103f */
[----:B------:R-:W-:-:S04]  /*00c0*/  ULOP3.LUT UR4, UR4, 0xfffffffc, URZ, 0xc0, !UPT ;  /* 0xfffffffc04047892 */ /* 0x000fc8000f8ec03f */
[----:B------:R-:W-:-:S03]  /*00d0*/  UIADD3 UR6, UR6, -UR4, URZ ;  /* 0x8000000406067290 */ /* 0x000fc6000fffe03f */
[----:B012---:R-:W-:Y:S09]  /*00e0*/  @P0 BRA `(.L_x_1) ;  /* 0x0000000000200947 */ /* 0x007ff20003800000 */
[----:B------:R-:W-:Y:S02]  /*00f0*/  ULDC.64 UR4, c[0x0][0x198] ;  /* 0x0000660000047ab9 */ /* 0x000fe40000000a00 */
[----:B------:R-:W-:Y:S02]  /*0100*/  UIADD3 UR8, UP0, UR4, 0xf0, URZ ;  /* 0x000000f004087890 */ /* 0x000fe4000ff1e03f */
[----:B------:R-:W-:Y:S02]  /*0110*/  UIADD3 UR4, UP1, UR4, 0x1f0, URZ ;  /* 0x000001f004047890 */ /* 0x000fe4000ff3e03f */
[----:B------:R-:W-:Y:S02]  /*0120*/  UIADD3.X UR9, URZ, UR5, URZ, UP0, !UPT ;  /* 0x000000053f097290 */ /* 0x000fe400087fe43f */
[----:B------:R-:W-:-:S07]  /*0130*/  UIADD3.X UR5, URZ, UR5, URZ, UP1, !UPT ;  /* 0x000000053f057290 */ /* 0x000fce0008ffe43f */
[----:B------:R0:W-:Y:S02]  /*0140*/  UTMACCTL.PF [UR8] ;  /* 0x00000000080079b9 */ /* 0x0001e40008040000 */
[----:B------:R0:W-:Y:S02]  /*0150*/  UTMACCTL.PF [UR4] ;  /* 0x00000000040079b9 */ /* 0x0001e40008040000 */
[----:B0-----:R-:W-:Y:S01]  /*0160*/  NOP ;  /* 0x0000000000007918 */ /* 0x001fe20000000000 */
.L_x_1:
[----:B------:R-:W-:Y:S05]  /*0170*/  BSYNC B0 ;  /* 0x0000000000007941 */ /* 0x000fea0003800000 */
.L_x_0:
[----:B------:R-:W0:Y:S01]  /*0180*/  SHFL.IDX PT, R5, R2, RZ, 0x1f ;  /* 0x00001fff02057589 */ /* 0x000e2200000e0000 */
[----:B------:R-:W-:Y:S01]  /*0190*/  R2UR UR19, R3 ;  /* 0x00000000031372ca */ /* 0x000fe200000e0000 */
[----:B------:R-:W-:-:S04]  /*01a0*/  UISETP.NE.AND UP0, UPT, UR6, 0x3, UPT ;  /* 0x000000030600788c */ /* 0x000fc8000bf05270 */
[----:B------:R-:W-:-:S08]  /*01b0*/  UISETP.EQ.OR UP0, UPT, UR6, URZ, !UP0 ;  /* 0x0000003f0600728c */ /* 0x000fd0000c702670 */
[----:B------:R-:W-:Y:S02]  /*01c0*/  UIADD3 UR14, UR19, -0x1, URZ ;  /* 0xffffffff130e7890 */ /* 0x000fe4000fffe03f */
[----:B------:R-:W-:Y:S02]  /*01d0*/  UISETP.EQ.AND UP0, UPT, UR19, URZ, UP0 ;  /* 0x0000003f1300728c */ /* 0x000fe40008702270 */
[----:B------:R-:W-:Y:S02]  /*01e0*/  UISETP.GE.U32.AND UP1, UPT, UR14, 0x2, UPT ;  /* 0x000000020e00788c */ /* 0x000fe4000bf26070 */
[----:B------:R-:W-:Y:S01]  /*01f0*/  USEL UR42, URZ, 0x1, !UP0 ;  /* 0x000000013f2a7887 */ /* 0x000fe2000c000000 */
[----:B0-----:R-:W-:-:S03]  /*0200*/  ISETP.NE.AND P0, PT, R5, RZ, PT ;  /* 0x000000ff0500720c */ /* 0x001fc60003f05270 */
[----:B------:R-:W-:-:S10]  /*0210*/  USEL UR42, UR42, 0x2, UP1 ;  /* 0x000000022a2a7887 */ /* 0x000fd40008800000 */
[----:B------:R-:W-:Y:S05]  /*0220*/  @P0 BRA `(.L_x_2) ;  /* 0x0000000000480947 */ /* 0x000fea0003800000 */
[----:B------:R-:W0:Y:S01]  /*0230*/  S2UR UR7, SR_CgaCtaId ;  /* 0x00000000000779c3 */ /* 0x000e220000008800 */
[----:B------:R-:W-:Y:S01]  /*0240*/  UMOV UR4, 0x400 ;  /* 0x0000040000047882 */ /* 0x000fe20000000000 */
[----:B------:R-:W-:Y:S01]  /*0250*/  UMOV UR5, 0x1 ;  /* 0x0000000100057882 */ /* 0x000fe20000000000 */
[----:B------:R-:W-:Y:S01]  /*0260*/  UMOV UR8, 0x3 ;  /* 0x0000000300087882 */ /* 0x000fe20000000000 */
[----:B------:R-:W-:Y:S01]  /*0270*/  ELECT P0, URZ, PT ;  /* 0x00000000003f782f */ /* 0x000fe20003800000 */
[----:B------:R-:W-:-:S04]  /*0280*/  UIADD3 UR8, -UR8, 0x100000, URZ ;  /* 0x0010000008087890 */ /* 0x000fc8000fffe13f */
[----:B------:R-:W-:Y:S02]  /*0290*/  USHF.L.U32 UR9, UR8, 0xb, URZ ;  /* 0x0000000b08097899 */ /* 0x000fe4000800063f */
[----:B------:R-:W-:Y:S02]  /*02a0*/  USHF.L.U32 UR8, UR8, 0x1, URZ ;  /* 0x0000000108087899 */ /* 0x000fe4000800063f */
[----:B0-----:R-:W-:Y:S02]  /*02b0*/  ULEA UR7, UR7, UR4, 0x18 ;  /* 0x0000000407077291 */ /* 0x001fe4000f8ec03f */
[----:B------:R-:W-:-:S04]  /*02c0*/  UIADD3 UR4, -UR5, 0x100000, URZ ;  /* 0x0010000005047890 */ /* 0x000fc8000fffe13f */
[----:B------:R-:W-:Y:S02]  /*02d0*/  USHF.L.U32 UR5, UR4, 0xb, URZ ;  /* 0x0000000b04057899 */ /* 0x000fe4000800063f */
[----:B------:R-:W-:Y:S01]  /*02e0*/  USHF.L.U32 UR4, UR4, 0x1, URZ ;  /* 0x0000000104047899 */ /* 0x000fe2000800063f */
[----:B------:R-:W0:Y:S11]  /*02f0*/  FENCE.VIEW.ASYNC.S ;  /* 0x00000000000073c6 */ /* 0x000e360000000000 */
[----:B0-----:R0:W1:Y:S01]  /*0300*/  SYNCS.EXCH.64 URZ, [UR7], UR4 ;  /* 0x00000004073f75b2 */ /* 0x0010620008000100 */
[----:B------:R0:W2:Y:S01]  /*0310*/  SYNCS.EXCH.64 URZ, [UR7+0x10], UR8 ;  /* 0x00001008073f75b2 */ /* 0x0000a20008000100 */
[----:B------:R0:W3:Y:S01]  /*0320*/  SYNCS.EXCH.64 URZ, [UR7+0x8], UR4 ;  /* 0x00000804073f75b2 */ /* 0x0000e20008000100 */
[----:B------:R0:W4:Y:S01]  /*0330*/  SYNCS.EXCH.64 URZ, [UR7+0x18], UR8 ;  /* 0x00001808073f75b2 */ /* 0x0001220008000100 */
[----:B------:R-:W-:Y:S01]  /*0340*/  NOP ;  /* 0x0000000000007918 */ /* 0x000fe20000000000 */
.L_x_2:
[----:B------:R-:W5:Y:S01]  /*0350*/  S2UR UR15, SR_CTAID.X ;  /* 0x00000000000f79c3 */ /* 0x000f620000002500 */
[----:B------:R-:W-:Y:S01]  /*0360*/  SHF.R.S32.HI R3, RZ, 0x1f, R0 ;  /* 0x0000001fff037819 */ /* 0x000fe20000011400 */
[----:B------:R-:W1:Y:S01]  /*0370*/  SHFL.IDX PT, R8, R2, RZ, 0x1f ;  /* 0x00001fff02087589 */ /* 0x000e6200000e0000 */
[----:B0-----:R-:W-:Y:S01]  /*0380*/  ULDC UR4, c[0x0][0x150] ;  /* 0x0000540000047ab9 */ /* 0x001fe20000000800 */
[----:B------:R-:W-:Y:S02]  /*0390*/  ELECT P0, URZ, PT ;  /* 0x00000000003f782f */ /* 0x000fe40003800000 */
[----:B------:R-:W-:Y:S01]  /*03a0*/  LEA.HI R3, R3, R0, RZ, 0x7 ;  /* 0x0000000003037211 */ /* 0x000fe200078f38ff */
[----:B------:R0:W2:Y:S01]  /*03b0*/  SHFL.IDX PT, R9, R2, RZ, 0x1f ;  /* 0x00001fff02097589 */ /* 0x0000a200000e0000 */
[----:B------:R-:W-:Y:S01]  /*03c0*/  ELECT P1, URZ, PT ;  /* 0x00000000003f782f */ /* 0x000fe20003820000 */
[----:B------:R-:W3:Y:S01]  /*03d0*/  S2UR UR8, SR_CTAID.Y ;  /* 0x00000000000879c3 */ /* 0x000ee20000002600 */
[----:B------:R-:W-:Y:S01]  /*03e0*/  LOP3.LUT R3, R3, 0xffffff80, RZ, 0xc0, !PT ;  /* 0xffffff8003037812 */ /* 0x000fe200078ec0ff */
[----:B------:R-:W-:Y:S01]  /*03f0*/  ULDC UR7, c[0x0][0x144] ;  /* 0x0000510000077ab9 */ /* 0x000fe20000000800 */
[----:B------:R-:W-:Y:S01]  /*0400*/  UMOV UR18, 0x80 ;  /* 0x0000008000127882 */ /* 0x000fe20000000000 */
[----:B------:R-:W-:Y:S01]  /*0410*/  NOP ;  /* 0x0000000000007918 */ /* 0x000fe20000000000 */
[----:B------:R-:W-:Y:S01]  /*0420*/  NOP ;  /* 0x0000000000007918 */ /* 0x000fe20000000000 */
[----:B------:R-:W-:Y:S01]  /*0430*/  IMAD.IADD R3, R0, 0x1, -R3 ;  /* 0x0000000100037824 */ /* 0x000fe200078e0a03 */
[----:B0-----:R-:W-:Y:S01]  /*0440*/  SHF.R.S32.HI R2, RZ, 0x1f, R5 ;  /* 0x0000001fff027819 */ /* 0x001fe20000011405 */
[----:B------:R-:W-:Y:S01]  /*0450*/  ULDC UR17, c[0x0][0x148] ;  /* 0x0000520000117ab9 */ /* 0x000fe20000000800 */
[----:B------:R-:W-:Y:S01]  /*0460*/  IMAD.MOV.U32 R152, RZ, RZ, 0x1 ;  /* 0x00000001ff987424 */ /* 0x000fe200078e00ff */
[----:B------:R-:W-:-:S02]  /*0470*/  ISETP.NE.AND P2, PT, RZ, UR19, PT ;  /* 0x00000013ff007c0c */ /* 0x000fc4000bf45270 */
[----:B------:R-:W-:Y:S02]  /*0480*/  SHF.R.S32.HI R6, RZ, 0x1f, R3 ;  /* 0x0000001fff067819 */ /* 0x000fe40000011403 */
[----:B------:R-:W-:Y:S02]  /*0490*/  LEA.HI R2, R2, R5, RZ, 0x2 ;  /* 0x0000000502027211 */ /* 0x000fe400078f10ff */
[----:B-----5:R-:W-:Y:S02]  /*04a0*/  I2FP.F32.U32 R10, UR15 ;  /* 0x0000000f000a7c45 */ /* 0x020fe40008201000 */
[----:B------:R-:W-:Y:S02]  /*04b0*/  LEA.HI R7, R6, R3, RZ, 0x3 ;  /* 0x0000000306077211 */ /* 0x000fe400078f18ff */
[----:B-1----:R-:W-:Y:S01]  /*04c0*/  ISETP.NE.OR P0, PT, R8, RZ, !P0 ;  /* 0x000000ff0800720c */ /* 0x002fe20004705670 */
[----:B------:R-:W-:Y:S01]  /*04d0*/  FMUL R10, R10, UR4 ;  /* 0x000000040a0a7c20 */ /* 0x000fe20008400000 */
[--C-:B------:R-:W-:Y:S01]  /*04e0*/  SHF.R.S32.HI R8, RZ, 0x3, R7.reuse ;  /* 0x00000003ff087819 */ /* 0x100fe20000011407 */
[----:B------:R-:W-:Y:S01]  /*04f0*/  ULDC UR4, c[0x0][0x154] ;  /* 0x0000550000047ab9 */ /* 0x000fe20000000800 */
[----:B------:R-:W-:-:S02]  /*0500*/  SHF.R.S32.HI R7, RZ, 0x1f, R7 ;  /* 0x0000001fff077819 */ /* 0x000fc40000011407 */
[----:B--2---:R-:W-:Y:S01]  /*0510*/  ISETP.NE.OR P1, PT, R9, RZ, !P1 ;  /* 0x000000ff0900720c */ /* 0x004fe20004f25670 */
[----:B------:R-:W0:Y:S01]  /*0520*/  F2I.U32.TRUNC.NTZ R10, R10 ;  /* 0x0000000a000a7305 */ /* 0x000e22000020f000 */
[----:B------:R-:W-:Y:S02]  /*0530*/  LEA.HI R7, R7, R8, RZ, 0x2 ;  /* 0x0000000807077211 */ /* 0x000fe400078f10ff */
[----:B---3--:R-:W-:Y:S02]  /*0540*/  I2FP.F32.U32 R9, UR8 ;  /* 0x0000000800097c45 */ /* 0x008fe40008201000 */
[----:B------:R-:W-:Y:S01]  /*0550*/  LOP3.LUT R7, R7, 0xfffffffc, RZ, 0xc0, !PT ;  /* 0xfffffffc07077812 */ /* 0x000fe200078ec0ff */
[----:B------:R-:W-:Y:S01]  /*0560*/  VOTEU.ALL UP0, P0 ;  /* 0x00000000003f7886 */ /* 0x000fe20000000000 */
[----:B------:R-:W-:Y:S01]  /*0570*/  LOP3.LUT R2, R2, 0x3ffffffc, RZ, 0xc0, !PT ;  /* 0x3ffffffc02027812 */ /* 0x000fe200078ec0ff */
[----:B------:R-:W-:Y:S02]  /*0580*/  FMUL R9, R9, UR4 ;  /* 0x0000000409097c20 */ /* 0x000fe40008400000 */
[----:B------:R-:W-:Y:S01]  /*0590*/  IMAD.IADD R7, R8, 0x1, -R7 ;  /* 0x0000000108077824 */ /* 0x000fe200078e0a07 */
[----:B------:R-:W1:Y:S01]  /*05a0*/  @!UP0 S2UR UR11, SR_CgaCtaId ;  /* 0x00000000000b89c3 */ /* 0x000e620000008800 */
[----:B------:R-:W-:Y:S01]  /*05b0*/  IMAD.IADD R2, R5, 0x1, -R2 ;  /* 0x0000000105027824 */ /* 0x000fe200078e0a02 */
[----:B------:R-:W-:Y:S01]  /*05c0*/  VOTEU.ALL UP1, P1 ;  /* 0x00000000003f7886 */ /* 0x000fe20000820000 */
[----:B------:R-:W2:Y:S01]  /*05d0*/  F2I.U32.TRUNC.NTZ R9, R9 ;  /* 0x0000000900097305 */ /* 0x000ea2000020f000 */
[----:B0-----:R-:W-:Y:S01]  /*05e0*/  R2UR UR4, R10 ;  /* 0x000000000a0472ca */ /* 0x001fe200000e0000 */
[----:B------:R-:W-:Y:S01]  /*05f0*/  IMAD R2, R2, 0x4, R7 ;  /* 0x0000000402027824 */ /* 0x000fe200078e0207 */
[----:B------:R-:W-:Y:S01]  /*0600*/  @!UP0 UMOV UR10, 0x400 ;  /* 0x00000400000a8882 */ /* 0x000fe20000000000 */
[----:B------:R-:W-:Y:S01]  /*0610*/  @!UP1 UMOV UR13, 0x400 ;  /* 0x00000400000d9882 */ /* 0x000fe20000000000 */
[----:B------:R-:W0:Y:S01]  /*0620*/  @!UP1 S2UR UR16, SR_CgaCtaId ;  /* 0x00000000001099c3 */ /* 0x000e220000008800 */
[C---:B------:R-:W-:Y:S01]  /*0630*/  IMAD.SHL.U32 R153, R2.reuse, 0x4, RZ ;  /* 0x0000000402997824 */ /* 0x040fe200078e00ff */
[C---:B------:R-:W-:Y:S01]  /*0640*/  LEA.HI R5, R2.reuse, R2, RZ, 0x1 ;  /* 0x0000000202057211 */ /* 0x040fe200078f08ff */
[----:B------:R-:W-:Y:S01]  /*0650*/  VOTEU.ALL UP2, P1 ;  /* 0x00000000003f7886 */ /* 0x000fe20000840000 */
[----:B------:R-:W-:Y:S01]  /*0660*/  VOTEU.ALL UP3, P1 ;  /* 0x00000000003f7886 */ /* 0x000fe20000860000 */
[----:B------:R-:W-:Y:S01]  /*0670*/  VOTEU.ALL UP4, P1 ;  /* 0x00000000003f7886 */ /* 0x000fe20000880000 */
[----:B------:R-:W-:Y:S01]  /*0680*/  LOP3.LUT R5, R5, 0xfffffffe, RZ, 0xc0, !PT ;  /* 0xfffffffe05057812 */ /* 0x000fe200078ec0ff */
[----:B------:R-:W-:Y:S01]  /*0690*/  VOTEU.ALL UP5, P1 ;  /* 0x00000000003f7886 */ /* 0x000fe200008a0000 */
[C---:B------:R-:W-:Y:S01]  /*06a0*/  LOP3.LUT R153, R2.reuse, 0xc, R153, 0x78, !PT ;  /* 0x0000000c02997812 */ /* 0x040fe200078e7899 */
[----:B------:R-:W-:Y:S01]  /*06b0*/  UIADD3 UR4, -UR4, URZ, URZ ;  /* 0x0000003f04047290 */ /* 0x000fe2000fffe13f */
[----:B--2---:R-:W-:Y:S01]  /*06c0*/  R2UR UR9, R9 ;  /* 0x00000000090972ca */ /* 0x004fe200000e0000 */
[----:B------:R-:W-:Y:S01]  /*06d0*/  IMAD.IADD R5, R2, 0x1, -R5 ;  /* 0x0000000102057824 */ /* 0x000fe200078e0a05 */
[----:B------:R2:W3:Y:S01]  /*06e0*/  SHFL.IDX PT, R7, R4, RZ, 0x1f ;  /* 0x00001fff04077589 */ /* 0x0004e200000e0000 */
[----:B------:R-:W-:-:S03]  /*06f0*/  UIMAD UR7, UR7, UR4, UR15 ;  /* 0x00000004070772a4 */ /* 0x000fc6000f8e020f */
[----:B------:R-:W-:Y:S01]  /*0700*/  UMOV UR4, 0x20 ;  /* 0x0000002000047882 */ /* 0x000fe20000000000 */
[----:B-1----:R-:W-:Y:S02]  /*0710*/  @!UP0 ULEA UR12, UR11, UR10, 0x18 ;  /* 0x0000000a0b0c8291 */ /* 0x002fe4000f8ec03f */
[----:B------:R-:W-:Y:S01]  /*0720*/  ISETP.NE.AND P3, PT, R5, UR7, PT ;  /* 0x0000000705007c0c */ /* 0x000fe2000bf65270 */
[----:B------:R-:W-:-:S04]  /*0730*/  @!UP0 UIADD3 UR4, -UR4, 0x100000, URZ ;  /* 0x0010000004048890 */ /* 0x000fc8000fffe13f */
[----:B------:R-:W-:Y:S02]  /*0740*/  @!UP0 USHF.L.U32 UR5, UR4, 0xb, URZ ;  /* 0x0000000b04058899 */ /* 0x000fe4000800063f */
[----:B------:R-:W-:Y:S01]  /*0750*/  @!UP0 USHF.L.U32 UR4, UR4, 0x1, URZ ;  /* 0x0000000104048899 */ /* 0x000fe2000800063f */
[----:B------:R-:W1:Y:S01]  /*0760*/  LDC R5, c[0x0][0x140] ;  /* 0x00005000ff057b82 */ /* 0x000e620000000800 */
[----:B------:R-:W-:-:S04]  /*0770*/  @!UP1 UIADD3 UR10, -UR18, 0x100000, URZ ;  /* 0x00100000120a9890 */ /* 0x000fc8000fffe13f */
[----:B------:R-:W-:Y:S02]  /*0780*/  @!UP1 USHF.L.U32 UR11, UR10, 0xb, URZ ;  /* 0x0000000b0a0b9899 */ /* 0x000fe4000800063f */
[----:B------:R-:W-:Y:S02]  /*0790*/  @!UP1 USHF.L.U32 UR10, UR10, 0x1, URZ ;  /* 0x000000010a0a9899 */ /* 0x000fe4000800063f */
[----:B0-----:R-:W-:Y:S01]  /*07a0*/  @!UP1 ULEA UR13, UR16, UR13, 0x18 ;  /* 0x0000000d100d9291 */ /* 0x001fe2000f8ec03f */
[----:B------:R-:W-:Y:S01]  /*07b0*/  VOTEU.ALL UP0, P0 ;  /* 0x00000000003f7886 */ /* 0x000fe20000000000 */
[----:B------:R-:W-:Y:S01]  /*07c0*/  VOTEU.ALL UP1, P0 ;  /* 0x00000000003f7886 */ /* 0x000fe20000020000 */
[----:B------:R-:W-:Y:S01]  /*07d0*/  UIADD3 UR9, -UR9, URZ, URZ ;  /* 0x0000003f09097290 */ /* 0x000fe2000fffe13f */
[----:B------:R-:W-:Y:S01]  /*07e0*/  LOP3.LUT P0, RZ, R3, 0x7, RZ, 0xc0, !PT ;  /* 0x0000000703ff7812 */ /* 0x000fe2000780c0ff */
[----:B------:R-:W0:Y:S02]  /*07f0*/  FENCE.VIEW.ASYNC.S ;  /* 0x00000000000073c6 */ /* 0x000e240000000000 */
[----:B0-----:R-:W0:Y:S01]  /*0800*/  @!UP0 SYNCS.EXCH.64 URZ, [UR12+0x50], UR4 ;  /* 0x000050040c3f85b2 */ /* 0x001e220008000100 */
[----:B------:R-:W-:-:S02]  /*0810*/  @P3 LEA.HI R2, R153, R153, RZ, 0x1 ;  /* 0x0000009999023211 */ /* 0x000fc400078f08ff */
[----:B------:R-:W-:Y:S02]  /*0820*/  ISETP.LT.U32.AND P0, PT, R153, 0x4, !P0 ;  /* 0x000000049900780c */ /* 0x000fe40004701070 */
[----:B------:R-:W-:Y:S02]  /*0830*/  @P3 SHF.R.S32.HI R2, RZ, 0x1, R2 ;  /* 0x00000001ff023819 */ /* 0x000fe40000011402 */
[----:B-1----:R-:W-:Y:S02]  /*0840*/  ISETP.EQ.U32.AND P1, PT, R5, 0x1, PT ;  /* 0x000000010500780c */ /* 0x002fe40003f22070 */
[----:B------:R-:W-:Y:S01]  /*0850*/  SEL R5, RZ, 0x1, !P0 ;  /* 0x00000001ff057807 */ /* 0x000fe20004000000 */
[----:B------:R1:W0:Y:S01]  /*0860*/  @!UP1 SYNCS.EXCH.64 URZ, [UR12+0x58], UR4 ;  /* 0x000058040c3f95b2 */ /* 0x0002220008000100 */
[----:B------:R-:W-:Y:S01]  /*0870*/  NOP ;  /* 0x0000000000007918 */ /* 0x000fe20000000000 */
[----:B-1----:R-:W-:Y:S01]  /*0880*/  UIMAD UR4, UR17, UR9, UR8 ;  /* 0x00000009110472a4 */ /* 0x002fe2000f8e0208 */
[----:B------:R2:W1:Y:S05]  /*0890*/  @!UP2 SYNCS.EXCH.64 URZ, [UR13+0x30], UR10 ;  /* 0x0000300a0d3fa5b2 */ /* 0x00046a0008000100 */
[----:B------:R-:W-:-:S04]  /*08a0*/  @P3 ISETP.NE.AND P4, PT, R2, UR4, PT ;  /* 0x0000000402003c0c */ /* 0x000fc8000bf85270 */
[----:B------:R-:W-:-:S04]  /*08b0*/  @P3 SEL R152, RZ, 0x1, P4 ;  /* 0x00000001ff983807 */ /* 0x000fc80002000000 */
[----:B------:R-:W-:Y:S01]  /*08c0*/  LOP3.LUT R152, R152, R5, RZ, 0xc0, !PT ;  /* 0x0000000598987212 */ /* 0x000fe200078ec0ff */
[----:B------:R2:W0:Y:S01]  /*08d0*/  @!UP3 SYNCS.EXCH.64 URZ, [UR13+0x38], UR10 ;  /* 0x0000380a0d3fb5b2 */ /* 0x0004220008000100 */
[----:B------:R2:W0:Y:S01]  /*08e0*/  @!UP4 SYNCS.EXCH.64 URZ, [UR13+0x40], UR10 ;  /* 0x0000400a0d3fc5b2 */ /* 0x0004220008000100 */
[----:B------:R2:W0:Y:S01]  /*08f0*/  @!UP5 SYNCS.EXCH.64 URZ, [UR13+0x48], UR10 ;  /* 0x0000480a0d3fd5b2 */ /* 0x0004220008000100 */
[----:B------:R-:W-:Y:S01]  /*0900*/  NOP ;  /* 0x0000000000007918 */ /* 0x000fe20000000000 */
[----:B--23--:R-:W-:Y:S05]  /*0910*/  @!P1 BRA `(.L_x_3) ;  /* 0x0000000000089947 */ /* 0x00cfea0003800000 */
[----:B01--4-:R-:W-:Y:S01]  /*0920*/  UCGABAR_ARV ;  /* 0x00000000000079c7 */ /* 0x013fe20008000000 */
[----:B------:R-:W-:Y:S05]  /*0930*/  BRA `(.L_x_4) ;  /* 0x0000000000047947 */ /* 0x000fea0003800000 */
.L_x_3:
[----:B01--4-:R-:W-:Y:S01]  /*0940*/  NOP ;  /* 0x0000000000007918 */ /* 0x013fe20000000000 */
.L_x_4:
[----:B------:R-:W-:Y:S01]  /*0950*/  ULDC.64 UR4, c[0x0][0x598] ;  /* 0x0001660000047ab9 */ /* 0x000fe20000000a00 */
[----:B------:R-:W-:Y:S01]  /*0960*/  ULDC.64 UR50, c[0x0][0x208] ;  /* 0x0000820000327ab9 */ /* 0x000fe20000000a00 */
[----:B------:R-:W-:-:S04]  /*0970*/  ISETP.NE.U32.AND P0, PT, RZ, UR4, PT ;  /* 0x00000004ff007c0c */ /* 0x000fc8000bf05070 */
[----:B------:R-:W-:-:S13]  /*0980*/  ISETP.NE.AND.EX P0, PT, RZ, UR5, PT, P0 ;  /* 0x00000005ff007c0c */ /* 0x000fda000bf05300 */
[----:B------:R-:W-:Y:S05]  /*0990*/  @!P0 BRA `(.L_x_5) ;  /* 0x00000000001c8947 */ /* 0x000fea0003800000 */
[----:B------:R-:W0:Y:S02]  /*09a0*/  LDC.64 R4, c[0x0][0x598] ;  /* 0x00016600ff047b82 */ /* 0x000e240000000a00 */
[----:B0-----:R-:W2:Y:S02]  /*09b0*/  LDG.E.64 R4, desc[UR50][R4.64] ;  /* 0x0000003204047981 */ /* 0x001ea4000c1e1b00 */
[----:B--2---:R-:W-:-:S04]  /*09c0*/  ISETP.NE.U32.AND P0, PT, R4, RZ, PT ;  /* 0x000000ff0400720c */ /* 0x004fc80003f05070 */
[----:B------:R-:W-:-:S13]  /*09d0*/  ISETP.NE.AND.EX P0, PT, R5, RZ, PT, P0 ;  /* 0x000000ff0500720c */ /* 0x000fda0003f05300 */
[----:B------:R-:W-:Y:S05]  /*09e0*/  @!P0 BRA `(.L_x_5) ;  /* 0x0000000000088947 */ /* 0x000fea0003800000 */
[----:B------:R0:W5:Y:S01]  /*09f0*/  LD.E R23, desc[UR50][R4.64] ;  /* 0x0000003204177980 */ /* 0x000162000c101900 */
[----:B------:R-:W-:Y:S05]  /*0a00*/  BRA `(.L_x_6) ;  /* 0x0000000000247947 */ /* 0x000fea0003800000 */
.L_x_5:
[----:B------:R-:W-:Y:S02]  /*0a10*/  ULDC.64 UR4, c[0x0][0x588] ;  /* 0x0001620000047ab9 */ /* 0x000fe40000000a00 */
[----:B------:R-:W-:-:S04]  /*0a20*/  ISETP.NE.U32.AND P0, PT, RZ, UR4, PT ;  /* 0x00000004ff007c0c */ /* 0x000fc8000bf05070 */
[----:B------:R-:W-:-:S13]  /*0a30*/  ISETP.NE.AND.EX P0, PT, RZ, UR5, PT, P0 ;  /* 0x00000005ff007c0c */ /* 0x000fda000bf05300 */
[----:B------:R-:W-:Y:S05]  /*0a40*/  @!P0 BRA `(.L_x_7) ;  /* 0x00000000000c8947 */ /* 0x000fea0003800000 */
[----:B------:R-:W0:Y:S02]  /*0a50*/  LDC.64 R4, c[0x0][0x588] ;  /* 0x00016200ff047b82 */ /* 0x000e240000000a00 */
[----:B0-----:R1:W5:Y:S01]  /*0a60*/  LDG.E R23, desc[UR50][R4.64] ;  /* 0x0000003204177981 */ /* 0x001362000c1e1900 */
[----:B------:R-:W-:Y:S05]  /*0a70*/  BRA `(.L_x_6) ;  /* 0x0000000000087947 */ /* 0x000fea0003800000 */
.L_x_7:
[----:B------:R-:W-:Y:S02]  /*0a80*/  ULDC UR4, c[0x0][0x580] ;  /* 0x0001600000047ab9 */ /* 0x000fe40000000800 */
[----:B------:R-:W-:-:S07]  /*0a90*/  IMAD.U32 R23, RZ, RZ, UR4 ;  /* 0x00000004ff177e24 */ /* 0x000fce000f8e00ff */
.L_x_6:
[----:B------:R-:W-:Y:S02]  /*0aa0*/  ULDC.64 UR4, c[0x0][0x5a0] ;  /* 0x0001680000047ab9 */ /* 0x000fe40000000a00 */
[----:B------:R-:W-:-:S04]  /*0ab0*/  ISETP.NE.U32.AND P0, PT, RZ, UR4, PT ;  /* 0x00000004ff007c0c */ /* 0x000fc8000bf05070 */
[----:B------:R-:W-:-:S13]  /*0ac0*/  ISETP.NE.AND.EX P0, PT, RZ, UR5, PT, P0 ;  /* 0x00000005ff007c0c */ /* 0x000fda000bf05300 */
[----:B------:R-:W-:Y:S05]  /*0ad0*/  @!P0 BRA `(.L_x_8) ;  /* 0x00000000001c8947 */ /* 0x000fea0003800000 */
[----:B01----:R-:W0:Y:S02]  /*0ae0*/  LDC.64 R4, c[0x0][0x5a0] ;  /* 0x00016800ff047b82 */ /* 0x003e240000000a00 */
[----:B0-----:R-:W2:Y:S02]  /*0af0*/  LDG.E.64 R4, desc[UR50][R4.64] ;  /* 0x0000003204047981 */ /* 0x001ea4000c1e1b00 */
[----:B--2---:R-:W-:-:S04]  /*0b00*/  ISETP.NE.U32.AND P0, PT, R4, RZ, PT ;  /* 0x000000ff0400720c */ /* 0x004fc80003f05070 */
[----:B------:R-:W-:-:S13]  /*0b10*/  ISETP.NE.AND.EX P0, PT, R5, RZ, PT, P0 ;  /* 0x000000ff0500720c */ /* 0x000fda0003f05300 */
[----:B------:R-:W-:Y:S05]  /*0b20*/  @!P0 BRA `(.L_x_8) ;  /* 0x0000000000088947 */ /* 0x000fea0003800000 */
[----:B------:R0:W5:Y:S01]  /*0b30*/  LD.E R22, desc[UR50][R4.64] ;  /* 0x0000003204167980 */ /* 0x000162000c101900 */
[----:B------:R-:W-:Y:S05]  /*0b40*/  BRA `(.L_x_9) ;  /* 0x0000000000247947 */ /* 0x000fea0003800000 */
.L_x_8:
[----:B------:R-:W-:Y:S02]  /*0b50*/  ULDC.64 UR4, c[0x0][0x590] ;  /* 0x0001640000047ab9 */ /* 0x000fe40000000a00 */
[----:B------:R-:W-:-:S04]  /*0b60*/  ISETP.NE.U32.AND P0, PT, RZ, UR4, PT ;  /* 0x00000004ff007c0c */ /* 0x000fc8000bf05070 */
[----:B------:R-:W-:-:S13]  /*0b70*/  ISETP.NE.AND.EX P0, PT, RZ, UR5, PT, P0 ;  /* 0x00000005ff007c0c */ /* 0x000fda000bf05300 */
[----:B------:R-:W-:Y:S05]  /*0b80*/  @!P0 BRA `(.L_x_10) ;  /* 0x00000000000c8947 */ /* 0x000fea0003800000 */
[----:B01----:R-:W0:Y:S02]  /*0b90*/  LDC.64 R4, c[0x0][0x590] ;  /* 0x00016400ff047b82 */ /* 0x003e240000000a00 */
[----:B0-----:R1:W5:Y:S01]  /*0ba0*/  LDG.E R22, desc[UR50][R4.64] ;  /* 0x0000003204167981 */ /* 0x001362000c1e1900 */
[----:B------:R-:W-:Y:S05]  /*0bb0*/  BRA `(.L_x_9) ;  /* 0x0000000000087947 */ /* 0x000fea0003800000 */
.L_x_10:
[----:B------:R-:W-:Y:S02]  /*0bc0*/  ULDC UR4, c[0x0][0x584] ;  /* 0x0001610000047ab9 */ /* 0x000fe40000000800 */
[----:B------:R-:W-:-:S07]  /*0bd0*/  IMAD.U32 R22, RZ, RZ, UR4 ;  /* 0x00000004ff167e24 */ /* 0x000fce000f8e00ff */
.L_x_9:
[----:B------:R-:W-:Y:S01]  /*0be0*/  ULDC UR4, c[0x0][0x65c] ;  /* 0x0001970000047ab9 */ /* 0x000fe20000000800 */
[----:B01----:R-:W0:Y:S01]  /*0bf0*/  LDC.64 R4, c[0x0][0x650] ;  /* 0x00019400ff047b82 */ /* 0x003e220000000a00 */
[----:B------:R-:W-:Y:S01]  /*0c00*/  UISETP.NE.AND UP2, UPT, UR4, 0x1, UPT ;  /* 0x000000010400788c */ /* 0x000fe2000bf45270 */
[----:B------:R-:W-:Y:S01]  /*0c10*/  IMAD.MOV.U32 R18, RZ, RZ, -0x1 ;  /* 0xffffffffff127424 */ /* 0x000fe200078e00ff */
[----:B------:R-:W-:Y:S01]  /*0c20*/  UISETP.NE.AND UP0, UPT, UR19, 0x2, UPT ;  /* 0x000000021300788c */ /* 0x000fe2000bf05270 */
[----:B------:R-:W-:Y:S01]  /*0c30*/  IMAD.MOV.U32 R19, RZ, RZ, -0x1 ;  /* 0xffffffffff137424 */ /* 0x000fe200078e00ff */
[----:B------:R-:W-:-:S07]  /*0c40*/  UP2UR UR40, UPR, URZ, 0x4 ;  /* 0x000000043f287883 */ /* 0x000fce0008000000 */
[----:B------:R-:W-:Y:S01]  /*0c50*/  @UP2 ULDC UR12, c[0x0][0x10] ;  /* 0x00000400000c2ab9 */ /* 0x000fe20000000800 */
[----:B------:R-:W-:Y:S01]  /*0c60*/  @UP2 UMOV UR4, UR8 ;  /* 0x0000000800042c82 */ /* 0x000fe20008000000 */
[----:B------:R-:W-:Y:S01]  /*0c70*/  @UP2 UMOV UR5, URZ ;  /* 0x0000003f00052c82 */ /* 0x000fe20008000000 */
[----:B------:R-:W-:Y:S01]  /*0c80*/  @!UP2 ULDC UR16, c[0x0][0xc] ;  /* 0x000003000010aab9 */ /* 0x000fe20000000800 */
[----:B------:R-:W-:Y:S01]  /*0c90*/  @UP2 UIMAD.WIDE.U32 UR12, UR15, UR12, UR4 ;  /* 0x0000000c0f0c22a5 */ /* 0x000fe2000f8e0004 */
[----:B------:R-:W-:Y:S02]  /*0ca0*/  ULDC UR10, c[0x0][0xc] ;  /* 0x00000300000a7ab9 */ /* 0x000fe40000000800 */
[----:B------:R-:W-:Y:S01]  /*0cb0*/  @UP2 UMOV UR4, URZ ;  /* 0x0000003f00042c82 */ /* 0x000fe20008000000 */
[----:B------:R-:W-:Y:S01]  /*0cc0*/  UMOV UR5, URZ ;  /* 0x0000003f00057c82 */ /* 0x000fe20008000000 */
[----:B------:R-:W-:Y:S01]  /*0cd0*/  @UP2 UIADD3 UR18, UR13, UR4, URZ ;  /* 0x000000040d122290 */ /* 0x000fe2000fffe03f */
[----:B------:R-:W-:-:S02]  /*0ce0*/  ULDC UR11, c[0x0][0x10] ;  /* 0x00000400000b7ab9 */ /* 0x000fc40000000800 */
[----:B------:R-:W-:Y:S01]  /*0cf0*/  UMOV UR4, UR15 ;  /* 0x0000000f00047c82 */ /* 0x000fe20008000000 */
[----:B------:R-:W-:Y:S02]  /*0d00*/  UIMAD.WIDE.U32 UR10, UR10, UR11, URZ ;  /* 0x0000000b0a0a72a5 */ /* 0x000fe4000f8e003f */
[----:B------:R-:W-:Y:S01]  /*0d10*/  @!UP2 UIMAD.WIDE.U32 UR4, UR8, UR16, UR4 ;  /* 0x000000100804a2a5 */ /* 0x000fe2000f8e0004 */
[----:B------:R-:W-:Y:S02]  /*0d20*/  ULDC UR13, c[0x0][0x14] ;  /* 0x00000500000d7ab9 */ /* 0x000fe40000000800 */
[----:B------:R-:W-:Y:S02]  /*0d30*/  UIMAD.WIDE.U32 UR38, UR10, UR13, URZ ;  /* 0x0000000d0a2672a5 */ /* 0x000fe4000f8e003f */
[----:B------:R-:W-:Y:S02]  /*0d40*/  UIMAD UR41, UR11, UR13, URZ ;  /* 0x0000000d0b2972a4 */ /* 0x000fe4000f8e023f */
[----:B------:R-:W-:Y:S01]  /*0d50*/  @!UP2 UMOV UR12, UR4 ;  /* 0x00000004000cac82 */ /* 0x000fe20008000000 */
[----:B------:R-:W-:Y:S01]  /*0d60*/  @!UP2 UMOV UR18, UR5 ;  /* 0x000000050012ac82 */ /* 0x000fe20008000000 */
[----:B------:R-:W-:-:S02]  /*0d70*/  UIADD3 UR41, UR39, UR41, URZ ;  /* 0x0000002927297290 */ /* 0x000fc4000fffe03f */
[----:B------:R-:W-:-:S04]  /*0d80*/  UIADD3 UR4, UP1, UR12, UR38, URZ ;  /* 0x000000260c047290 */ /* 0x000fc8000ff3e03f */
[----:B------:R-:W-:Y:S02]  /*0d90*/  UIADD3.X UR5, UR18, UR41, URZ, UP1, !UPT ;  /* 0x0000002912057290 */ /* 0x000fe40008ffe43f */
[----:B------:R-:W-:Y:S02]  /*0da0*/  USEL UR4, UR4, UR12, !UP0 ;  /* 0x0000000c04047287 */ /* 0x000fe4000c000000 */
[----:B------:R-:W-:-:S04]  /*0db0*/  USEL UR5, UR5, UR18, !UP0 ;  /* 0x0000001205057287 */ /* 0x000fc8000c000000 */
[----:B0-----:R-:W-:Y:S01]  /*0dc0*/  ISETP.LE.U32.AND P0, PT, R4, UR4, PT ;  /* 0x0000000404007c0c */ /* 0x001fe2000bf03070 */
[----:B------:R-:W-:Y:S01]  /*0dd0*/  IMAD.U32 R16, RZ, RZ, UR4 ;  /* 0x00000004ff107e24 */ /* 0x000fe2000f8e00ff */
[----:B------:R-:W-:Y:S01]  /*0de0*/  PRMT R4, RZ, 0x7610, R4 ;  /* 0x00007610ff047816 */ /* 0x000fe20000000004 */
[----:B------:R-:W-:Y:S02]  /*0df0*/  IMAD.U32 R2, RZ, RZ, UR5 ;  /* 0x00000005ff027e24 */ /* 0x000fe4000f8e00ff */
[----:B------:R-:W-:-:S03]  /*0e00*/  IMAD.U32 R17, RZ, RZ, UR5 ;  /* 0x00000005ff117e24 */ /* 0x000fc6000f8e00ff */
[----:B------:R-:W-:Y:S01]  /*0e10*/  ISETP.GE.U32.AND.EX P0, PT, R2, R5, PT, P0 ;  /* 0x000000050200720c */ /* 0x000fe20003f06100 */
[----:B------:R-:W-:-:S12]  /*0e20*/  IMAD.MOV.U32 R2, RZ, RZ, -0x1 ;  /* 0xffffffffff027424 */ /* 0x000fd800078e00ff */
[----:B------:R-:W-:Y:S05]  /*0e30*/  @P0 BRA `(.L_x_11) ;  /* 0x0000000400500947 */ /* 0x000fea0003800000 */
[----:B------:R-:W-:Y:S01]  /*0e40*/  ULDC.64 UR18, c[0x0][0x628] ;  /* 0x00018a0000127ab9 */ /* 0x000fe20000000a00 */
[C---:B------:R-:W-:Y:S01]  /*0e50*/  R2UR UR20, R16.reuse ;  /* 0x00000000101472ca */ /* 0x040fe200000e0000 */
[----:B------:R-:W-:Y:S01]  /*0e60*/  ULDC UR16, c[0x0][0x630] ;  /* 0x00018c0000107ab9 */ /* 0x000fe20000000800 */
[----:B------:R-:W-:Y:S02]  /*0e70*/  ISETP.NE.U32.AND P0, PT, RZ, UR18, PT ;  /* 0x00000012ff007c0c */ /* 0x000fe4000bf05070 */
[----:B------:R-:W-:Y:S02]  /*0e80*/  R2UR UR4, R16 ;  /* 0x00000000100472ca */ /* 0x000fe400000e0000 */
[----:B------:R-:W-:Y:S02]  /*0e90*/  ISETP.NE.AND.EX P0, PT, RZ, UR19, PT, P0 ;  /* 0x00000013ff007c0c */ /* 0x000fe4000bf05300 */
[----:B------:R-:W-:-:S11]  /*0ea0*/  R2UR UR5, R17 ;  /* 0x00000000110572ca */ /* 0x000fd600000e0000 */
[----:B------:R-:W-:Y:S05]  /*0eb0*/  @!P0 BRA `(.L_x_12) ;  /* 0x0000000000308947 */ /* 0x000fea0003800000 */
[----:B------:R-:W-:Y:S01]  /*0ec0*/  R2UR UR4, R16 ;  /* 0x00000000100472ca */ /* 0x000fe200000e0000 */
[----:B------:R-:W-:Y:S01]  /*0ed0*/  ULDC UR12, c[0x0][0x634] ;  /* 0x00018d00000c7ab9 */ /* 0x000fe20000000800 */
[----:B------:R-:W-:-:S11]  /*0ee0*/  R2UR UR15, R17 ;  /* 0x00000000110f72ca */ /* 0x000fd600000e0000 */
[----:B------:R-:W-:-:S04]  /*0ef0*/  UIADD3 UR12, UP1, UR4, UR12, URZ ;  /* 0x0000000c040c7290 */ /* 0x000fc8000ff3e03f */
[----:B------:R-:W-:-:S04]  /*0f00*/  UIADD3.X UR15, URZ, UR15, URZ, UP1, !UPT ;  /* 0x0000000f3f0f7290 */ /* 0x000fc80008ffe43f */
[----:B------:R-:W-:-:S04]  /*0f10*/  UIMAD.WIDE.U32 UR4, UR15, UR18, URZ ;  /* 0x000000120f0472a5 */ /* 0x000fc8000f8e003f */
[----:B------:R-:W-:Y:S02]  /*0f20*/  UIMAD.WIDE.U32 UR10, UP1, UR12, UR19, UR4 ;  /* 0x000000130c0a72a5 */ /* 0x000fe4000f820004 */
[----:B------:R-:W-:Y:S02]  /*0f30*/  UIMAD.WIDE.U32 UR4, UR12, UR18, URZ ;  /* 0x000000120c0472a5 */ /* 0x000fe4000f8e003f */
[----:B------:R-:W-:Y:S02]  /*0f40*/  UIADD3.X UR13, URZ, URZ, URZ, UP1, !UPT ;  /* 0x0000003f3f0d7290 */ /* 0x000fe40008ffe43f */
[----:B------:R-:W-:Y:S01]  /*0f50*/  UIADD3 URZ, UP1, UR5, UR10, URZ ;  /* 0x0000000a053f7290 */ /* 0x000fe2000ff3e03f */
[----:B------:R-:W-:-:S03]  /*0f60*/  UMOV UR12, UR11 ;  /* 0x0000000b000c7c82 */ /* 0x000fc60008000000 */
[----:B------:R-:W-:-:S12]  /*0f70*/  UIMAD.WIDE.U32.X UR4, UR15, UR19, UR12, UP1 ;  /* 0x000000130f0472a5 */ /* 0x000fd800088e040c */
.L_x_12:
[----:B------:R-:W-:Y:S01]  /*0f80*/  USHF.R.U64 UR4, UR4, UR16, UR5 ;  /* 0x0000001004047299 */ /* 0x000fe20008001205 */
[----:B------:R-:W-:Y:S01]  /*0f90*/  R2UR UR11, R17 ;  /* 0x00000000110b72ca */ /* 0x000fe200000e0000 */
[----:B------:R-:W-:Y:S02]  /*0fa0*/  USHF.R.U32.HI UR5, URZ, UR16, UR5 ;  /* 0x000000103f057299 */ /* 0x000fe40008011605 */
[----:B------:R-:W-:Y:S01]  /*0fb0*/  UIADD3 UR12, UP1, URZ, -UR4, URZ ;  /* 0x800000043f0c7290 */ /* 0x000fe2000ff3e03f */
[----:B------:R-:W-:Y:S01]  /*0fc0*/  ULDC.64 UR18, c[0x0][0x620] ;  /* 0x0001880000127ab9 */ /* 0x000fe20000000a00 */
[----:B------:R-:W-:Y:S02]  /*0fd0*/  UISETP.NE.AND UP2, UPT, UR40, URZ, UPT ;  /* 0x0000003f2800728c */ /* 0x000fe4000bf45270 */
[----:B------:R-:W-:Y:S01]  /*0fe0*/  UIADD3.X UR5, URZ, ~UR5, URZ, UP1, !UPT ;  /* 0x800000053f057290 */ /* 0x000fe20008ffe43f */
[----:B------:R-:W-:Y:S01]  /*0ff0*/  UMOV UR10, UR20 ;  /* 0x00000014000a7c82 */ /* 0x000fe20008000000 */
[----:B------:R-:W-:-:S02]  /*1000*/  ULDC UR13, c[0x0][0x618] ;  /* 0x00018600000d7ab9 */ /* 0x000fc40000000800 */
[----:B------:R-:W-:Y:S02]  /*1010*/  UIMAD UR5, UR5, UR18, URZ ;  /* 0x00000012050572a4 */ /* 0x000fe4000f8e023f */
[----:B------:R-:W-:Y:S02]  /*1020*/  UIMAD.WIDE.U32 UR10, UR12, UR18, UR10 ;  /* 0x000000120c0a72a5 */ /* 0x000fe4000f8e000a */
[----:B------:R-:W-:Y:S02]  /*1030*/  UIMAD UR12, UR12, UR19, UR5 ;  /* 0x000000130c0c72a4 */ /* 0x000fe4000f8e0205 */
[----:B------:R-:W-:Y:S02]  /*1040*/  @UP2 UIMAD UR7, UR17, UR9, UR8 ;  /* 0x00000009110722a4 */ /* 0x000fe4000f8e0208 */
[----:B------:R-:W-:Y:S01]  /*1050*/  UIADD3 UR11, UR11, UR12, URZ ;  /* 0x0000000c0b0b7290 */ /* 0x000fe2000fffe03f */
[----:B------:R-:W-:Y:S01]  /*1060*/  ULDC.64 UR8, c[0x0][0x640] ;  /* 0x0001900000087ab9 */ /* 0x000fe20000000a00 */
[----:B------:R-:W-:-:S02]  /*1070*/  ULDC UR15, c[0x0][0x608] ;  /* 0x00018200000f7ab9 */ /* 0x000fc40000000800 */
[----:B------:R-:W-:Y:S01]  /*1080*/  USHF.R.U64 UR20, UR10, UR13, UR11 ;  /* 0x0000000d0a147299 */ /* 0x000fe2000800120b */
[----:B------:R-:W-:Y:S01]  /*1090*/  ISETP.NE.U32.AND P0, PT, RZ, UR8, PT ;  /* 0x00000008ff007c0c */ /* 0x000fe2000bf05070 */
[----:B------:R-:W-:Y:S01]  /*10a0*/  USHF.R.U32.HI UR11, URZ, UR13, UR11 ;  /* 0x0000000d3f0b7299 */ /* 0x000fe2000801160b */
[----:B------:R-:W-:Y:S02]  /*10b0*/  ULDC UR21, c[0x0][0x658] ;  /* 0x0001960000157ab9 */ /* 0x000fe40000000800 */
[----:B------:R-:W-:Y:S01]  /*10c0*/  ISETP.NE.AND.EX P0, PT, RZ, UR9, PT, P0 ;  /* 0x00000009ff007c0c */ /* 0x000fe2000bf05300 */
[----:B------:R-:W-:Y:S02]  /*10d0*/  USHF.R.U64 UR25, UR20, UR15, UR11 ;  /* 0x0000000f14197299 */ /* 0x000fe4000800120b */
[----:B------:R-:W-:Y:S01]  /*10e0*/  USHF.R.U32.HI UR11, URZ, UR15, UR11 ;  /* 0x0000000f3f0b7299 */ /* 0x000fe2000801160b */
[----:B------:R-:W-:Y:S01]  /*10f0*/  UMOV UR10, 0xffffffff ;  /* 0xffffffff000a7882 */ /* 0x000fe20000000000 */
[----:B------:R-:W-:Y:S01]  /*1100*/  ULDC UR5, c[0x0][0x600] ;  /* 0x0001800000057ab9 */ /* 0x000fe20000000800 */
[----:B------:R-:W-:-:S02]  /*1110*/  USHF.L.U32 UR10, UR10, UR21, URZ ;  /* 0x000000150a0a7299 */ /* 0x000fc4000800063f */
[----:B------:R-:W-:Y:S02]  /*1120*/  USHF.R.U64 UR26, UR25, UR21, UR11 ;  /* 0x00000015191a7299 */ /* 0x000fe4000800120b */
[----:B------:R-:W-:Y:S02]  /*1130*/  ULOP3.LUT UR15, URZ, UR10, URZ, 0x33, !UPT ;  /* 0x0000000a3f0f7292 */ /* 0x000fe4000f8e333f */
[----:B------:R-:W-:Y:S02]  /*1140*/  UIADD3 UR19, UR5, -0x1, URZ ;  /* 0xffffffff05137890 */ /* 0x000fe4000fffe03f */
[----:B------:R-:W-:Y:S01]  /*1150*/  USHF.R.U32.HI UR11, URZ, UR21, UR11 ;  /* 0x000000153f0b7299 */ /* 0x000fe2000801160b */
[----:B------:R-:W-:Y:S01]  /*1160*/  ULDC UR22, c[0x0][0x648] ;  /* 0x0001920000167ab9 */ /* 0x000fe20000000800 */
[----:B------:R-:W-:Y:S01]  /*1170*/  ULDC UR23, c[0x0][0x638] ;  /* 0x00018e0000177ab9 */ /* 0x000fe20000000800 */
[----:B------:R-:W-:Y:S01]  /*1180*/  UMOV UR24, 0x1 ;  /* 0x0000000100187882 */ /* 0x000fe20000000000 */
[----:B------:R-:W-:Y:S01]  /*1190*/  UMOV UR10, UR26 ;  /* 0x0000001a000a7c82 */ /* 0x000fe20008000000 */
[----:B------:R-:W-:Y:S07]  /*11a0*/  @!P0 BRA `(.L_x_13) ;  /* 0x0000000000308947 */ /* 0x000fee0003800000 */
[----:B------:R-:W-:Y:S02]  /*11b0*/  ULDC UR16, c[0x0][0x64c] ;  /* 0x0001930000107ab9 */ /* 0x000fe40000000800 */
        /* <DEDUP_REMOVED lines=8> */
[----:B------:R-:W-:-:S07]  /*1240*/  UIMAD.WIDE.U32.X UR8, UR18, UR9, UR16, UP1 ;  /* 0x00000009120872a5 */ /* 0x000fce00088e0410 */
[----:B------:R-:W-:Y:S01]  /*1250*/  UMOV UR10, UR8 ;  /* 0x00000008000a7c82 */ /* 0x000fe20008000000 */
[----:B------:R-:W-:-:S05]  /*1260*/  UMOV UR11, UR9 ;  /* 0x00000009000b7c82 */ /* 0x000fca0008000000 */
.L_x_13:
[----:B------:R-:W-:Y:S01]  /*1270*/  USHF.R.U64 UR9, UR10, UR22, UR11 ;  /* 0x000000160a097299 */ /* 0x000fe2000800120b */
[----:B------:R-:W-:Y:S01]  /*1280*/  IMAD.MOV.U32 R4, RZ, RZ, 0x1 ;  /* 0x00000001ff047424 */ /* 0x000fe200078e00ff */
[----:B------:R-:W-:Y:S01]  /*1290*/  USHF.L.U32 UR8, UR24, UR21, URZ ;  /* 0x0000001518087299 */ /* 0x000fe2000800063f */
[----:B------:R-:W-:Y:S01]  /*12a0*/  IMAD.U32 R19, RZ, RZ, UR4 ;  /* 0x00000004ff137e24 */ /* 0x000fe2000f8e00ff */
[----:B------:R-:W-:Y:S02]  /*12b0*/  ULOP3.LUT UR15, UR25, UR15, URZ, 0xc0, !UPT ;  /* 0x0000000f190f7292 */ /* 0x000fe4000f8ec03f */
[----:B------:R-:W-:Y:S02]  /*12c0*/  UIADD3 UR10, -UR9, URZ, URZ ;  /* 0x0000003f090a7290 */ /* 0x000fe4000fffe13f */
[----:B------:R-:W-:Y:S02]  /*12d0*/  UIMAD UR15, UR8, UR9, UR15 ;  /* 0x00000009080f72a4 */ /* 0x000fe4000f8e020f */
[----:B------:R-:W-:-:S02]  /*12e0*/  ULOP3.LUT UR19, UR20, UR19, URZ, 0xc0, !UPT ;  /* 0x0000001314137292 */ /* 0x000fc4000f8ec03f */
[----:B------:R-:W-:Y:S01]  /*12f0*/  UIMAD UR8, UR10, UR23, UR26 ;  /* 0x000000170a0872a4 */ /* 0x000fe2000f8e021a */
[----:B------:R-:W-:Y:S01]  /*1300*/  ULDC UR9, c[0x0][0x610] ;  /* 0x0001840000097ab9 */ /* 0x000fe20000000800 */
[----:B------:R-:W-:Y:S02]  /*1310*/  UISETP.NE.AND UP1, UPT, UR40, URZ, UPT ;  /* 0x0000003f2800728c */ /* 0x000fe4000bf25270 */
[----:B------:R-:W-:Y:S02]  /*1320*/  UIMAD UR7, UR15, UR9, UR7 ;  /* 0x000000090f0772a4 */ /* 0x000fe4000f8e0207 */
[----:B------:R-:W-:-:S04]  /*1330*/  UIMAD UR8, UR8, UR5, UR19 ;  /* 0x00000005080872a4 */ /* 0x000fc8000f8e0213 */
[----:B------:R-:W-:Y:S02]  /*1340*/  USEL UR5, UR8, UR7, !UP1 ;  /* 0x0000000708057287 */ /* 0x000fe4000c800000 */
[----:B------:R-:W-:-:S04]  /*1350*/  USEL UR7, UR7, UR8, !UP1 ;  /* 0x0000000807077287 */ /* 0x000fc8000c800000 */
[----:B------:R-:W-:Y:S02]  /*1360*/  IMAD.U32 R2, RZ, RZ, UR5 ;  /* 0x00000005ff027e24 */ /* 0x000fe4000f8e00ff */
[----:B------:R-:W-:-:S07]  /*1370*/  IMAD.U32 R18, RZ, RZ, UR7 ;  /* 0x00000007ff127e24 */ /* 0x000fce000f8e00ff */
.L_x_11:
[----:B------:R-:W-:Y:S05]  /*1380*/  @!P1 BRA `(.L_x_14) ;  /* 0x00000000000c9947 */ /* 0x000fea0003800000 */
[----:B------:R-:W-:Y:S01]  /*1390*/  UCGABAR_WAIT ;  /* 0x0000000000007dc7 */ /* 0x000fe20008000000 */
[----:B------:R-:W-:Y:S01]  /*13a0*/  CCTL.IVALL ;  /* 0x00000000ff00798f */ /* 0x000fe20002000000 */
[----:B------:R-:W-:Y:S05]  /*13b0*/  BRA `(.L_x_15) ;  /* 0x0000000000047947 */ /* 0x000fea0003800000 */
.L_x_14:
[----:B------:R-:W-:Y:S06]  /*13c0*/  BAR.SYNC.DEFER_BLOCKING 0x0 ;  /* 0x0000000000007b1d */ /* 0x000fec0000010000 */
.L_x_15:
[----:B------:R-:W-:Y:S02]  /*13d0*/  ULDC UR4, c[0x0][0x28c] ;  /* 0x0000a30000047ab9 */ /* 0x000fe40000000800 */
[----:B------:R-:W-:-:S04]  /*13e0*/  UIADD3 UR4, UR4, 0x3f, URZ ;  /* 0x0000003f04047890 */ /* 0x000fc8000fffe03f */
[----:B------:R-:W-:-:S04]  /*13f0*/  USHF.R.S32.HI UR5, URZ, 0x1f, UR4 ;  /* 0x0000001f3f057899 */ /* 0x000fc80008011404 */
[----:B------:R-:W-:-:S04]  /*1400*/  ULEA.HI UR5, UR5, UR4, URZ, 0x6 ;  /* 0x0000000405057291 */ /* 0x000fc8000f8f303f */
[----:B------:R-:W-:Y:S01]  /*1410*/  USHF.R.S32.HI UR37, URZ, 0x6, UR5 ;  /* 0x000000063f257899 */ /* 0x000fe20008011405 */
[----:B------:R-:W-:Y:S11]  /*1420*/  @!P2 BRA `(.L_x_16) ;  /* 0x0000009400e0a947 */ /* 0x000ff60003800000 */
[----:B------:R-:W-:-:S06]  /*1430*/  UISETP.GT.U32.AND UP1, UPT, UR14, 0x1, UPT ;  /* 0x000000010e00788c */ /* 0x000fcc000bf24070 */
[----:B------:R-:W-:-:S13]  /*1440*/  PLOP3.LUT P0, PT, PT, PT, UP1, 0x80, 0x0 ;  /* 0x000000000000781c */ /* 0x000fda0003f0f018 */
[----:B------:R-:W-:Y:S05]  /*1450*/  @P0 EXIT ;  /* 0x000000000000094d */ /* 0x000fea0003800000 */
.L_x_17:
[----:B------:R-:W-:-:S08]  /*1460*/  NOP ;  /* 0x0000000000007918 */ /* 0x000fd00000000000 */
[----:B------:R-:W0:Y:S02]  /*1470*/  USETMAXREG.TRY_ALLOC.CTAPOOL UP1, 0xe8 ;  /* 0x000000e8000079c8 */ /* 0x000e240008020600 */
[----:B0-----:R-:W-:-:S13]  /*1480*/  PLOP3.LUT P0, PT, PT, PT, UP1, 0x80, 0x0 ;  /* 0x000000000000781c */ /* 0x001fda0003f0f018 */
[----:B------:R-:W-:Y:S05]  /*1490*/  @!P0 BRA `(.L_x_17) ;  /* 0xfffffffc00f08947 */ /* 0x000fea000383ffff */
[----:B------:R-:W-:-:S13]  /*14a0*/  LOP3.LUT P0, RZ, R4, 0xff, RZ, 0xc0, !PT ;  /* 0x000000ff04ff7812 */ /* 0x000fda000780c0ff */
[----:B------:R-:W-:Y:S05]  /*14b0*/  @!P0 EXIT ;  /* 0x000000000000894d */ /* 0x000fea0003800000 */
[----:B------:R-:W0:Y:S01]  /*14c0*/  S2UR UR5, SR_CgaCtaId ;  /* 0x00000000000579c3 */ /* 0x000e220000008800 */
[----:B------:R-:W-:Y:S01]  /*14d0*/  VIADD R7, R7, 0xffffffff ;  /* 0xffffffff07077836 */ /* 0x000fe20000000000 */
[CC--:B------:R-:W-:Y:S01]  /*14e0*/  LEA.HI R0, R6.reuse, R3.reuse, RZ, 0x2 ;  /* 0x0000000306007211 */ /* 0x0c0fe200078f10ff */
[----:B------:R-:W-:Y:S01]  /*14f0*/  UMOV UR43, 0x400 ;  /* 0x00000400002b7882 */ /* 0x000fe20000000000 */
[----:B------:R-:W-:Y:S01]  /*1500*/  LEA.HI R6, R6, R3, RZ, 0x5 ;  /* 0x0000000306067211 */ /* 0x000fe200078f28ff */
[----:B------:R-:W-:Y:S01]  /*1510*/  USHF.R.U32.HI UR4, URZ, 0x1, UR37 ;  /* 0x000000013f047899 */ /* 0x000fe20008011625 */
[----:B------:R-:W-:Y:S01]  /*1520*/  R2UR UR45, R7 ;  /* 0x00000000072d72ca */ /* 0x000fe200000e0000 */
[----:B------:R-:W-:Y:S01]  /*1530*/  ULOP3.LUT UR44, UR37, 0x1, URZ, 0xc0, !UPT ;  /* 0x00000001252c7892 */ /* 0x000fe2000f8ec03f */
[--C-:B------:R-:W-:Y:S01]  /*1540*/  SHF.R.S32.HI R154, RZ, 0x2, R0.reuse ;  /* 0x00000002ff9a7819 */ /* 0x100fe20000011400 */
[----:B------:R-:W-:Y:S01]  /*1550*/  UISETP.LT.AND UP1, UPT, UR37, 0x1, UPT ;  /* 0x000000012500788c */ /* 0x000fe2000bf21270 */
[----:B------:R-:W-:Y:S01]  /*1560*/  SHF.R.S32.HI R5, RZ, 0x1f, R0 ;  /* 0x0000001fff057819 */ /* 0x000fe20000011400 */
[----:B------:R-:W-:Y:S01]  /*1570*/  ULOP3.LUT UR4, UR4, 0x1, URZ, 0xc0, !UPT ;  /* 0x0000000104047892 */ /* 0x000fe2000f8ec03f */
[----:B------:R-:W-:Y:S01]  /*1580*/  LOP3.LUT R156, R0, 0xfffffffc, RZ, 0xc0, !PT ;  /* 0xfffffffc009c7812 */ /* 0x000fe200078ec0ff */
[----:B------:R-:W-:Y:S01]  /*1590*/  ULDC UR6, c[0x0][0x284] ;  /* 0x0000a10000067ab9 */ /* 0x000fe20000000800 */
[----:B------:R-:W-:Y:S01]  /*15a0*/  LEA.HI R5, R5, R154, RZ, 0x3 ;  /* 0x0000009a05057211 */ /* 0x000fe200078f18ff */
[----:B------:R-:W-:Y:S01]  /*15b0*/  USEL UR44, UR44, URZ, !UP0 ;  /* 0x0000003f2c2c7287 */ /* 0x000fe2000c000000 */
[----:B------:R-:W-:Y:S01]  /*15c0*/  ISETP.NE.AND P0, PT, R7, RZ, PT ;  /* 0x000000ff0700720c */ /* 0x000fe20003f05270 */
[----:B------:R-:W-:Y:S01]  /*15d0*/  USEL UR47, UR37, 0x1, UP1 ;  /* 0x00000001252f7887 */ /* 0x000fe20008800000 */
[----:B------:R-:W-:Y:S01]  /*15e0*/  LOP3.LUT R5, R5, 0xfffffff8, RZ, 0xc0, !PT ;  /* 0xfffffff805057812 */ /* 0x000fe200078ec0ff */
[----:B------:R-:W-:Y:S01]  /*15f0*/  USHF.L.U32 UR45, UR45, 0x3, URZ ;  /* 0x000000032d2d7899 */ /* 0x000fe2000800063f */
[----:B------:R-:W-:Y:S01]  /*1600*/  IMAD.IADD R156, R3, 0x1, -R156 ;  /* 0x00000001039c7824 */ /* 0x000fe200078e0a9c */
[----:B------:R-:W-:Y:S01]  /*1610*/  UISETP.EQ.U32.AND UP0, UPT, UR4, 0x1, !UP0 ;  /* 0x000000010400788c */ /* 0x000fe2000c702070 */
[----:B------:R-:W-:Y:S01]  /*1620*/  SEL R172, RZ, 0x1, P0 ;  /* 0x00000001ffac7807 */ /* 0x000fe20000000000 */
[----:B------:R-:W-:Y:S01]  /*1630*/  IMAD.IADD R154, R154, 0x1, -R5 ;  /* 0x000000019a9a7824 */ /* 0x000fe200078e0a05 */
[----:B0-----:R-:W-:Y:S01]  /*1640*/  ULEA UR43, UR5, UR43, 0x18 ;  /* 0x0000002b052b7291 */ /* 0x001fe2000f8ec03f */
[----:B------:R-:W-:Y:S01]  /*1650*/  SHF.R.S32.HI R5, RZ, 0x5, R6 ;  /* 0x00000005ff057819 */ /* 0x000fe20000011406 */
[----:B------:R-:W-:Y:S01]  /*1660*/  IMAD.U32 R158, RZ, RZ, UR45 ;  /* 0x0000002dff9e7e24 */ /* 0x000fe2000f8e00ff */
[----:B------:R-:W-:Y:S01]  /*1670*/  ULOP3.LUT UR36, UR42, 0x1, URZ, 0xfc, !UPT ;  /* 0x000000012a247892 */ /* 0x000fe2000f8efc3f */
[--C-:B------:R-:W-:Y:S01]  /*1680*/  SHF.R.S32.HI R155, RZ, 0x1f, R154.reuse ;  /* 0x0000001fff9b7819 */ /* 0x100fe2000001149a */
[----:B------:R-:W-:Y:S01]  /*1690*/  UIADD3 UR46, UR43, 0x30, URZ ;  /* 0x000000302b2e7890 */ /* 0x000fe2000fffe03f */
[C-C-:B------:R-:W-:Y:S01]  /*16a0*/  IMAD R161, R5.reuse, -0x10, -R154.reuse ;  /* 0xfffffff005a17824 */ /* 0x140fe200078e0a9a */
[C---:B------:R-:W-:Y:S01]  /*16b0*/  LOP3.LUT R160, R158.reuse, 0x8, RZ, 0xc0, !PT ;  /* 0x000000089ea07812 */ /* 0x040fe200078ec0ff */
[----:B------:R-:W-:Y:S01]  /*16c0*/  UIADD3 UR47, -UR47, UR37, URZ ;  /* 0x000000252f2f7290 */ /* 0x000fe2000fffe13f */
[----:B------:R-:W-:Y:S01]  /*16d0*/  IMAD.WIDE R154, R5, 0x10, R154 ;  /* 0x00000010059a7825 */ /* 0x000fe200078e029a */
[----:B------:R-:W-:Y:S01]  /*16e0*/  LOP3.LUT R158, R158, 0x8, RZ, 0xc, !PT ;  /* 0x000000089e9e7812 */ /* 0x000fe200078e0cff */
[----:B------:R-:W-:Y:S01]  /*16f0*/  USEL UR48, URZ, 0x1, !UP0 ;  /* 0x000000013f307887 */ /* 0x000fe2000c000000 */
[----:B------:R-:W-:Y:S01]  /*1700*/  LOP3.LUT R160, R160, 0x18, RZ, 0x3c, !PT ;  /* 0x00000018a0a07812 */ /* 0x000fe200078e3cff */
[----:B------:R-:W-:-:S02]  /*1710*/  IMAD.U32 R157, RZ, RZ, UR46 ;  /* 0x0000002eff9d7e24 */ /* 0x000fc4000f8e00ff */
[----:B------:R-:W-:Y:S02]  /*1720*/  VIADD R161, R161, UR6 ;  /* 0x00000006a1a17c36 */ /* 0x000fe40008000000 */
[----:B------:R-:W-:-:S07]  /*1730*/  VIADD R159, R157, UR45 ;  /* 0x0000002d9d9f7c36 */ /* 0x000fce0008000000 */
.L_x_293:
[----:B------:R-:W-:Y:S01]  /*1740*/  SHF.L.U32 R0, R172, 0x1f, RZ ;  /* 0x0000001fac007819 */ /* 0x000fe200000006ff */
[----:B------:R-:W-:Y:S02]  /*1750*/  ULDC UR4, c[0x0][0x28c] ;  /* 0x0000a30000047ab9 */ /* 0x000fe40000000800 */
[----:B------:R-:W-:Y:S01]  /*1760*/  ISETP.LT.AND P1, PT, RZ, UR4, PT ;  /* 0x00000004ff007c0c */ /* 0x000fe2000bf21270 */
[----:B------:R-:W0:Y:S02]  /*1770*/  SYNCS.PHASECHK.TRANS64.TRYWAIT P0, [R157+UR45], R0 ;  /* 0x000000009d0075a7 */ /* 0x000e24000800016d */
[----:B0-234-:R-:W-:Y:S10]  /*1780*/  @!P0 BRA `(.L_x_18) ;  /* 0x000000a400408947 */ /* 0x01dff40003800000 */
.L_x_313:
[----:B------:R-:W-:Y:S05]  /*1790*/  @P1 BRA `(.L_x_19) ;  /* 0x0000000000401947 */ /* 0x000fea0003800000 */
[----:B0-----:R-:W-:Y:S01]  /*17a0*/  MOV R0, 0x0 ;  /* 0x0000000000007802 */ /* 0x001fe20000000f00 */
[----:B------:R-:W-:Y:S01]  /*17b0*/  ULDC.64 UR4, c[0x4][0x68] ;  /* 0x01001a0000047ab9 */ /* 0x000fe20000000a00 */
[----:B------:R-:W-:Y:S01]  /*17c0*/  ULDC.64 UR6, c[0x4][0x8] ;  /* 0x0100020000067ab9 */ /* 0x000fe20000000a00 */
[----:B------:R-:W-:Y:S01]  /*17d0*/  IMAD.U32 R4, RZ, RZ, UR4 ;  /* 0x00000004ff047e24 */ /* 0x000fe2000f8e00ff */
[----:B------:R0:W1:Y:S01]  /*17e0*/  LDC.64 R14, c[0x4][R0] ;  /* 0x01000000000e7b82 */ /* 0x0000620000000a00 */
[----:B------:R-:W-:Y:S01]  /*17f0*/  IMAD.U32 R5, RZ, RZ, UR5 ;  /* 0x00000005ff057e24 */ /* 0x000fe2000f8e00ff */
[----:B------:R-:W-:Y:S01]  /*1800*/  ULDC.64 UR4, c[0x4][0x70] ;  /* 0x01001c0000047ab9 */ /* 0x000fe20000000a00 */
[----:B------:R-:W-:Y:S02]  /*1810*/  IMAD.U32 R10, RZ, RZ, UR6 ;  /* 0x00000006ff0a7e24 */ /* 0x000fe4000f8e00ff */
[----:B------:R-:W-:Y:S02]  /*1820*/  IMAD.U32 R6, RZ, RZ, UR4 ;  /* 0x00000004ff067e24 */ /* 0x000fe4000f8e00ff */
[----:B------:R-:W-:-:S02]  /*1830*/  IMAD.U32 R7, RZ, RZ, UR5 ;  /* 0x00000005ff077e24 */ /* 0x000fc4000f8e00ff */
[----:B------:R-:W-:Y:S02]  /*1840*/  IMAD.U32 R11, RZ, RZ, UR7 ;  /* 0x00000007ff0b7e24 */ /* 0x000fe4000f8e00ff */
[----:B------:R-:W-:Y:S02]  /*1850*/  IMAD.MOV.U32 R8, RZ, RZ, 0x1e1 ;  /* 0x000001e1ff087424 */ /* 0x000fe400078e00ff */
[----:B------:R-:W-:Y:S02]  /*1860*/  IMAD.MOV.U32 R12, RZ, RZ, 0x1 ;  /* 0x00000001ff0c7424 */ /* 0x000fe400078e00ff */
[----:B0-----:R-:W-:-:S07]  /*1870*/  IMAD.MOV.U32 R13, RZ, RZ, RZ ;  /* 0x000000ffff0d7224 */ /* 0x001fce00078e00ff */
[----:B------:R-:W-:-:S07]  /*1880*/  LEPC R20, `(.L_x_19) ;  /* 0x000000001014794e */ /* 0x000fce0000000000 */
[----:B-1---5:R-:W-:Y:S05]  /*1890*/  CALL.ABS.NOINC R14 ;  /* 0x000000000e007343 */ /* 0x022fea0003c00000 */
.L_x_19:
[----:B0-----:R-:W-:-:S05]  /*18a0*/  IMAD.U32 R0, RZ, RZ, UR36 ;  /* 0x00000024ff007e24 */ /* 0x001fca000f8e00ff */
[----:B------:R-:W-:-:S13]  /*18b0*/  ISETP.NE.AND P0, PT, R0, 0x3, PT ;  /* 0x000000030000780c */ /* 0x000fda0003f05270 */
[----:B------:R-:W-:Y:S05]  /*18c0*/  @!P0 BRA `(.L_x_20) ;  /* 0x0000000000048947 */ /* 0x000fea0003800000 */
[----:B------:R-:W-:Y:S01]  /*18d0*/  BPT.TRAP 0x1 ;  /* 0x000000040000795c */ /* 0x000fe20000300000 */
.L_x_20:
[----:B------:R-:W-:Y:S02]  /*18e0*/  IMAD.U32 R3, RZ, RZ, UR44 ;  /* 0x0000002cff037e24 */ /* 0x000fe4000f8e00ff */
[----:B------:R-:W-:-:S03]  /*18f0*/  IMAD.U32 R0, RZ, RZ, UR48 ;  /* 0x00000030ff007e24 */ /* 0x000fc6000f8e00ff */
[----:B------:R-:W-:Y:S02]  /*1900*/  LEA R3, R3, UR43, 0x3 ;  /* 0x0000002b03037c11 */ /* 0x000fe4000f8e18ff */
[----:B------:R-:W-:-:S04]  /*1910*/  SHF.L.U32 R0, R0, 0x1f, RZ ;  /* 0x0000001f00007819 */ /* 0x000fc800000006ff */
[----:B------:R0:W1:Y:S01]  /*1920*/  SYNCS.PHASECHK.TRANS64.TRYWAIT P1, [R3+URZ], R0 ;  /* 0x00000000030075a7 */ /* 0x000062000802017f */
[----:B------:R-:W-:Y:S05]  /*1930*/  @!P0 BRA `(.L_x_21) ;  /* 0x0000000000048947 */ /* 0x000fea0003800000 */
[----:B------:R-:W-:Y:S01]  /*1940*/  BPT.TRAP 0x1 ;  /* 0x000000040000795c */ /* 0x000fe20000300000 */
.L_x_21:
[----:B------:R-:W-:-:S05]  /*1950*/  IMAD.U32 R4, RZ, RZ, UR47 ;  /* 0x0000002fff047e24 */ /* 0x000fca000f8e00ff */
[----:B------:R-:W-:Y:S01]  /*1960*/  ISETP.GE.AND P2, PT, R4, 0x1, PT ;  /* 0x000000010400780c */ /* 0x000fe20003f46270 */
[----:B-1----:R-:W-:-:S12]  /*1970*/  @P1 BRA `(.L_x_22) ;  /* 0x0000000000081947 */ /* 0x002fd80003800000 */
[----:B------:R-:W1:Y:S02]  /*1980*/  SYNCS.PHASECHK.TRANS64.TRYWAIT P1, [R3+URZ], R0 ;  /* 0x00000000030075a7 */ /* 0x000e64000802017f */
[----:B-1----:R-:W-:Y:S05]  /*1990*/  @!P1 BRA `(.L_x_23) ;  /* 0x000000a000d09947 */ /* 0x002fea0003800000 */
.L_x_22:
[----:B------:R-:W-:Y:S05]  /*19a0*/  WARPSYNC.ALL ;  /* 0x0000000000007948 */ /* 0x000fea0003800000 */
[----:B------:R-:W-:Y:S01]  /*19b0*/  UIADD3 UR4, UR43, 0x100, URZ ;  /* 0x000001002b047890 */ /* 0x000fe2000fffe03f */
[----:B------:R-:W-:Y:S01]  /*19c0*/  WARPGROUP.ARRIVE ;  /* 0x00000000000079c5 */ /* 0x000fe20000000000 */
[----:B------:R-:W-:Y:S02]  /*19d0*/  UIADD3 UR5, UR43, 0x8100, URZ ;  /* 0x000081002b057890 */ /* 0x000fe4000fffe03f */
[----:B------:R-:W-:Y:S02]  /*19e0*/  USHF.R.U32.HI UR4, URZ, 0x4, UR4 ;  /* 0x000000043f047899 */ /* 0x000fe40008011604 */
[----:B------:R-:W-:-:S02]  /*19f0*/  USHF.R.U32.HI UR5, URZ, 0x4, UR5 ;  /* 0x000000043f057899 */ /* 0x000fc40008011605 */
[----:B------:R-:W-:Y:S02]  /*1a00*/  ULOP3.LUT UR4, UR4, 0x3fff, URZ, 0xc0, !UPT ;  /* 0x00003fff04047892 */ /* 0x000fe4000f8ec03f */
[----:B------:R-:W-:Y:S02]  /*1a10*/  ULOP3.LUT UR5, UR5, 0x3fff, URZ, 0xc0, !UPT ;  /* 0x00003fff05057892 */ /* 0x000fe4000f8ec03f */
[----:B------:R-:W-:Y:S02]  /*1a20*/  ULOP3.LUT UR4, UR4, 0x10000, URZ, 0xfc, !UPT ;  /* 0x0001000004047892 */ /* 0x000fe4000f8efc3f */
[----:B------:R-:W-:Y:S02]  /*1a30*/  ULOP3.LUT UR5, UR5, 0x10000, URZ, 0xfc, !UPT ;  /* 0x0001000005057892 */ /* 0x000fe4000f8efc3f */
[----:B------:R-:W-:Y:S02]  /*1a40*/  ULEA UR7, UR44, UR4, 0xa ;  /* 0x000000042c077291 */ /* 0x000fe4000f8e503f */
[----:B------:R-:W-:Y:S01]  /*1a50*/  ULEA UR6, UR44, UR5, 0xc ;  /* 0x000000052c067291 */ /* 0x000fe2000f8e603f */
[----:B------:R-:W-:Y:S01]  /*1a60*/  UMOV UR9, 0x40000040 ;  /* 0x4000004000097882 */ /* 0x000fe20000000000 */
[----:B------:R-:W-:-:S03]  /*1a70*/  UMOV UR11, 0x40000040 ;  /* 0x40000040000b7882 */ /* 0x000fc60000000000 */
[----:B------:R-:W-:Y:S02]  /*1a80*/  UMOV UR8, UR7 ;  /* 0x0000000700087c82 */ /* 0x000fe40008000000 */
[----:B------:R-:W-:Y:S02]  /*1a90*/  UMOV UR10, UR6 ;  /* 0x00000006000a7c82 */ /* 0x000fe40008000000 */
[----:B------:R-:W-:Y:S01]  /*1aa0*/  HGMMA.64x256x8.F32.TF32 R24, gdesc[UR8], RZ, !UPT, gsb0 ;  /* 0x07e00000081879f0 */ /* 0x000fe2000c0028ff */
[----:B------:R-:W-:Y:S02]  /*1ab0*/  UIADD3 UR8, UR7, 0x2, URZ ;  /* 0x0000000207087890 */ /* 0x000fe4000fffe03f */
[----:B------:R-:W-:Y:S01]  /*1ac0*/  UIADD3 UR10, UR6, 0x2, URZ ;  /* 0x00000002060a7890 */ /* 0x000fe2000fffe03f */
[----:B------:R-:W-:Y:S01]  /*1ad0*/  UMOV UR9, 0x40000040 ;  /* 0x4000004000097882 */ /* 0x000fe20000000000 */
[----:B------:R-:W-:Y:S01]  /*1ae0*/  UMOV UR11, 0x40000040 ;  /* 0x40000040000b7882 */ /* 0x000fe20000000000 */
[----:B------:R-:W-:-:S02]  /*1af0*/  WARPGROUP.DEPBAR.LE gsb0, 0x0 ;  /* 0x00008000000079c5 */ /* 0x000fc40000010000 */
[----:B------:R-:W-:-:S15]  /*1b00*/  WARPGROUP.ARRIVE ;  /* 0x00000000000079c5 */ /* 0x000fde0000000000 */
[----:B------:R-:W-:-:S05]  /*1b10*/  NOP ;  /* 0x0000000000007918 */ /* 0x000fca0000000000 */
[----:B------:R-:W-:Y:S01]  /*1b20*/  HGMMA.64x256x8.F32.TF32 R24, gdesc[UR8], R24, gsb0 ;  /* 0x07e00000081879f0 */ /* 0x000fe20008002818 */
[----:B------:R-:W-:Y:S02]  /*1b30*/  UIADD3 UR8, UR7, 0x4, URZ ;  /* 0x0000000407087890 */ /* 0x000fe4000fffe03f */
[----:B------:R-:W-:Y:S01]  /*1b40*/  UIADD3 UR10, UR6, 0x4, URZ ;  /* 0x00000004060a7890 */ /* 0x000fe2000fffe03f */
[----:B------:R-:W-:Y:S01]  /*1b50*/  UMOV UR9, 0x40000040 ;  /* 0x4000004000097882 */ /* 0x000fe20000000000 */
[----:B------:R-:W-:Y:S01]  /*1b60*/  UMOV UR11, 0x40000040 ;  /* 0x40000040000b7882 */ /* 0x000fe20000000000 */
[----:B------:R-:W-:Y:S02]  /*1b70*/  WARPGROUP.DEPBAR.LE gsb0, 0x0 ;  /* 0x00008000000079c5 */ /* 0x000fe40000010000 */
        /* <DEDUP_REMOVED lines=42> */
[----:B------:R-:W-:Y:S03]  /*1e20*/  HGMMA.64x256x8.F32.TF32 R24, gdesc[UR8], R24, gsb0 ;  /* 0x07e00000081879f0 */ /* 0x000fe60008002818 */
[----:B------:R-:W-:Y:S02]  /*1e30*/  WARPGROUP.DEPBAR.LE gsb0, 0x0 ;  /* 0x00008000000079c5 */ /* 0x000fe40000010000 */
[----:B------:R-:W-:Y:S05]  /*1e40*/  @!P2 BRA `(.L_x_24) ;  /* 0x0000000400a4a947 */ /* 0x000fea0003800000 */
[----:B------:R-:W-:Y:S01]  /*1e50*/  UIADD3 UR6, UR44, 0x1, URZ ;  /* 0x000000012c067890 */ /* 0x000fe2000fffe03f */
[----:B01----:R-:W-:Y:S02]  /*1e60*/  IMAD.U32 R0, RZ, RZ, UR47 ;  /* 0x0000002fff007e24 */ /* 0x003fe4000f8e00ff */
[----:B------:R-:W-:Y:S01]  /*1e70*/  IMAD.U32 R3, RZ, RZ, UR44 ;  /* 0x0000002cff037e24 */ /* 0x000fe2000f8e00ff */
[----:B------:R-:W-:-:S04]  /*1e80*/  UISETP.NE.AND UP0, UPT, UR6, 0x2, UPT ;  /* 0x000000020600788c */ /* 0x000fc8000bf05270 */
[----:B------:R-:W-:Y:S02]  /*1e90*/  USEL UR7, URZ, 0x1, UP0 ;  /* 0x000000013f077887 */ /* 0x000fe40008000000 */
[----:B------:R-:W-:Y:S02]  /*1ea0*/  USEL UR6, UR6, URZ, UP0 ;  /* 0x0000003f06067287 */ /* 0x000fe40008000000 */
[----:B------:R-:W-:-:S06]  /*1eb0*/  ULOP3.LUT UR7, UR48, UR7, URZ, 0x3c, !UPT ;  /* 0x0000000730077292 */ /* 0x000fcc000f8e3c3f */
[----:B------:R-:W-:-:S07]  /*1ec0*/  IMAD.U32 R6, RZ, RZ, UR7 ;  /* 0x00000007ff067e24 */ /* 0x000fce000f8e00ff */
.L_x_31:
[----:B------:R-:W-:Y:S05]  /*1ed0*/  @!P0 BRA `(.L_x_25) ;  /* 0x0000000000048947 */ /* 0x000fea0003800000 */
[----:B------:R-:W-:Y:S01]  /*1ee0*/  BPT.TRAP 0x1 ;  /* 0x000000040000795c */ /* 0x000fe20000300000 */
.L_x_25:
[----:B------:R-:W-:Y:S01]  /*1ef0*/  ULEA UR7, UR6, UR43, 0x3 ;  /* 0x0000002b06077291 */ /* 0x000fe2000f8e183f */
[----:B------:R-:W-:-:S08]  /*1f00*/  SHF.L.U32 R4, R6, 0x1f, RZ ;  /* 0x0000001f06047819 */ /* 0x000fd000000006ff */
[----:B------:R0:W1:Y:S01]  /*1f10*/  SYNCS.PHASECHK.TRANS64.TRYWAIT P1, [UR7], R4 ;  /* 0x00000004ff0075a7 */ /* 0x0000620008020147 */
[----:B------:R-:W-:Y:S05]  /*1f20*/  @!P0 BRA `(.L_x_26) ;  /* 0x0000000000048947 */ /* 0x000fea0003800000 */
[----:B------:R-:W-:Y:S01]  /*1f30*/  BPT.TRAP 0x1 ;  /* 0x000000040000795c */ /* 0x000fe20000300000 */
.L_x_26:
[----:B-1----:R-:W-:Y:S05]  /*1f40*/  @P1 BRA `(.L_x_27) ;  /* 0x0000000000081947 */ /* 0x002fea0003800000 */
[----:B------:R-:W1:Y:S02]  /*1f50*/  SYNCS.PHASECHK.TRANS64.TRYWAIT P1, [UR7], R4 ;  /* 0x00000004ff0075a7 */ /* 0x000e640008020147 */
[----:B-1----:R-:W-:Y:S05]  /*1f60*/  @!P1 BRA `(.L_x_28) ;  /* 0x0000009c00709947 */ /* 0x002fea0003800000 */
.L_x_27:
[----:B------:R-:W-:Y:S01]  /*1f70*/  ULEA UR12, UR6, UR4, 0xa ;  /* 0x00000004060c7291 */ /* 0x000fe2000f8e503f */
[----:B------:R-:W-:Y:S01]  /*1f80*/  WARPGROUP.ARRIVE ;  /* 0x00000000000079c5 */ /* 0x000fe20000000000 */
[----:B------:R-:W-:Y:S01]  /*1f90*/  ULEA UR7, UR6, UR5, 0xc ;  /* 0x0000000506077291 */ /* 0x000fe2000f8e603f */
[----:B------:R-:W-:Y:S01]  /*1fa0*/  UMOV UR9, 0x40000040 ;  /* 0x4000004000097882 */ /* 0x000fe20000000000 */
[----:B------:R-:W-:-:S03]  /*1fb0*/  UMOV UR11, 0x40000040 ;  /* 0x40000040000b7882 */ /* 0x000fc60000000000 */
[----:B------:R-:W-:Y:S02]  /*1fc0*/  UMOV UR8, UR12 ;  /* 0x0000000c00087c82 */ /* 0x000fe40008000000 */
[----:B------:R-:W-:Y:S02]  /*1fd0*/  UMOV UR10, UR7 ;  /* 0x00000007000a7c82 */ /* 0x000fe40008000000 */
[----:B------:R-:W-:Y:S01]  /*1fe0*/  HGMMA.64x256x8.F32.TF32 R24, gdesc[UR8], R24, gsb0 ;  /* 0x07e00000081879f0 */ /* 0x000fe20008002818 */
        /* <DEDUP_REMOVED lines=58> */
[----:B------:R-:W-:Y:S01]  /*2390*/  BPT.TRAP 0x1 ;  /* 0x000000040000795c */ /* 0x000fe20000300000 */
.L_x_29:
[----:B------:R-:W-:Y:S01]  /*23a0*/  ISETP.NE.AND P1, PT, R152, RZ, PT ;  /* 0x000000ff9800720c */ /* 0x000fe20003f25270 */
[----:B------:R-:W-:-:S12]  /*23b0*/  UISETP.GT.U32.AND UP0, UPT, UR42, 0x1, UPT ;  /* 0x000000012a00788c */ /* 0x000fd8000bf04070 */
[----:B01----:R-:W-:-:S05]  /*23c0*/  @P1 LEA R4, R3, UR43, 0x3 ;  /* 0x0000002b03041c11 */ /* 0x003fca000f8e18ff */
[----:B------:R-:W-:-:S05]  /*23d0*/  @P1 VIADD R4, R4, 0x10 ;  /* 0x0000001004041836 */ /* 0x000fca0000000000 */
[----:B------:R-:W-:-:S04]  /*23e0*/  @P1 PRMT R4, R153, 0x654, R4 ;  /* 0x0000065499041816 */ /* 0x000fc80000000004 */
[----:B------:R0:W-:Y:S01]  /*23f0*/  @P1 SYNCS.ARRIVE.TRANS64.RED.A1T0 RZ, [R4+URZ], RZ ;  /* 0x000000ff04ff19a7 */ /* 0x0001e2000810043f */
[----:B------:R-:W-:-:S13]  /*2400*/  PLOP3.LUT P1, PT, PT, PT, UP0, 0x80, 0x0 ;  /* 0x000000000000781c */ /* 0x000fda0003f2f008 */
[----:B0-----:R-:W-:Y:S05]  /*2410*/  @P1 BRA `(.L_x_30) ;  /* 0x0000000000041947 */ /* 0x001fea0003800000 */
[----:B------:R-:W-:Y:S01]  /*2420*/  BPT.TRAP 0x1 ;  /* 0x000000040000795c */ /* 0x000fe20000300000 */
.L_x_30:
[----:B------:R-:W-:Y:S01]  /*2430*/  UIADD3 UR6, UR6, 0x1, URZ ;  /* 0x0000000106067890 */ /* 0x000fe2000fffe03f */
[C---:B------:R-:W-:Y:S01]  /*2440*/  ISETP.GT.AND P2, PT, R0.reuse, 0x1, PT ;  /* 0x000000010000780c */ /* 0x040fe20003f44270 */
[----:B------:R-:W-:Y:S02]  /*2450*/  VIADD R3, R3, 0x1 ;  /* 0x0000000103037836 */ /* 0x000fe40000000000 */
[----:B------:R-:W-:Y:S01]  /*2460*/  UISETP.NE.AND UP0, UPT, UR6, 0x2, UPT ;  /* 0x000000020600788c */ /* 0x000fe2000bf05270 */
[----:B------:R-:W-:Y:S02]  /*2470*/  VIADD R0, R0, 0xffffffff ;  /* 0xffffffff00007836 */ /* 0x000fe40000000000 */
[C---:B------:R-:W-:Y:S01]  /*2480*/  ISETP.NE.AND P1, PT, R3.reuse, 0x2, PT ;  /* 0x000000020300780c */ /* 0x040fe20003f25270 */
[----:B------:R-:W-:Y:S02]  /*2490*/  USEL UR7, URZ, 0x1, UP0 ;  /* 0x000000013f077887 */ /* 0x000fe40008000000 */
[----:B------:R-:W-:Y:S01]  /*24a0*/  USEL UR6, UR6, URZ, UP0 ;  /* 0x0000003f06067287 */ /* 0x000fe20008000000 */
[----:B------:R-:W-:-:S03]  /*24b0*/  SEL R3, R3, RZ, P1 ;  /* 0x000000ff03037207 */ /* 0x000fc60000800000 */
[----:B------:R-:W-:Y:S01]  /*24c0*/  LOP3.LUT R6, R6, UR7, RZ, 0x3c, !PT ;  /* 0x0000000706067c12 */ /* 0x000fe2000f8e3cff */
[----:B------:R-:W-:Y:S07]  /*24d0*/  @P2 BRA `(.L_x_31) ;  /* 0xfffffff8007c2947 */ /* 0x000fee000383ffff */
.L_x_24:
[----:B------:R-:W-:Y:S01]  /*24e0*/  ULDC UR4, c[0x0][0x28c] ;  /* 0x0000a30000047ab9 */ /* 0x000fe20000000800 */
[----:B------:R2:W-:Y:S01]  /*24f0*/  SYNCS.ARRIVE.TRANS64.A1T0 RZ, [R158+UR46], RZ ;  /* 0x000000ff9eff79a7 */ /* 0x0005e2000810002e */
[----:B------:R-:W-:-:S06]  /*2500*/  UISETP.GE.AND UP0, UPT, UR4, 0x1, UPT ;  /* 0x000000010400788c */ /* 0x000fcc000bf06270 */
[----:B------:R-:W-:-:S13]  /*2510*/  PLOP3.LUT P1, PT, PT, PT, UP0, 0x80, 0x0 ;  /* 0x000000000000781c */ /* 0x000fda0003f2f008 */
[----:B--2---:R-:W-:Y:S05]  /*2520*/  @!P1 BRA `(.L_x_32) ;  /* 0x0000000000409947 */ /* 0x004fea0003800000 */
[----:B------:R-:W-:Y:S05]  /*2530*/  @!P0 BRA `(.L_x_33) ;  /* 0x0000000000048947 */ /* 0x000fea0003800000 */
[----:B------:R-:W-:Y:S01]  /*2540*/  BPT.TRAP 0x1 ;  /* 0x000000040000795c */ /* 0x000fe20000300000 */
.L_x_33:
[----:B------:R-:W-:Y:S01]  /*2550*/  ISETP.NE.AND P0, PT, R152, RZ, PT ;  /* 0x000000ff9800720c */ /* 0x000fe20003f05270 */
[----:B01----:R-:W-:-:S12]  /*2560*/  IMAD.U32 R3, RZ, RZ, UR43 ;  /* 0x0000002bff037e24 */ /* 0x003fd8000f8e00ff */
[----:B------:R-:W-:-:S05]  /*2570*/  VOTEU.ANY UP0, P0 ;  /* 0x00000000003f7886 */ /* 0x000fca0000000100 */
[----:B------:R-:W-:Y:S02]  /*2580*/  @UP0 UIADD3 UR5, UR47, UR44, URZ ;  /* 0x0000002c2f050290 */ /* 0x000fe4000fffe03f */
[----:B------:R-:W-:-:S04]  /*2590*/  UISETP.GT.U32.AND UP0, UPT, UR42, 0x1, UPT ;  /* 0x000000012a00788c */ /* 0x000fc8000bf04070 */
[----:B------:R-:W-:-:S04]  /*25a0*/  IMAD.U32 R0, RZ, RZ, UR5 ;  /* 0x00000005ff007e24 */ /* 0x000fc8000f8e00ff */
[----:B------:R-:W-:-:S05]  /*25b0*/  @P0 IMAD.SHL.U32 R0, R0, 0x8, RZ ;  /* 0x0000000800000824 */ /* 0x000fca00078e00ff */
[----:B------:R-:W-:-:S04]  /*25c0*/  @P0 LOP3.LUT R0, R0, 0x8, RZ, 0xc0, !PT ;  /* 0x0000000800000812 */ /* 0x000fc800078ec0ff */
[----:B------:R-:W-:-:S04]  /*25d0*/  @P0 IADD3 R0, R3, 0x10, R0 ;  /* 0x0000001003000810 */ /* 0x000fc80007ffe000 */
[----:B------:R-:W-:-:S04]  /*25e0*/  @P0 PRMT R0, R153, 0x654, R0 ;  /* 0x0000065499000816 */ /* 0x000fc80000000000 */
[----:B------:R2:W-:Y:S01]  /*25f0*/  @P0 SYNCS.ARRIVE.TRANS64.RED.A1T0 RZ, [R0+URZ], RZ ;  /* 0x000000ff00ff09a7 */ /* 0x0005e2000810043f */
[----:B------:R-:W-:-:S13]  /*2600*/  PLOP3.LUT P0, PT, PT, PT, UP0, 0x80, 0x0 ;  /* 0x000000000000781c */ /* 0x000fda0003f0f008 */
[----:B--2---:R-:W-:Y:S05]  /*2610*/  @P0 BRA `(.L_x_32) ;  /* 0x0000000000040947 */ /* 0x004fea0003800000 */
[----:B------:R-:W-:Y:S01]  /*2620*/  BPT.TRAP 0x1 ;  /* 0x000000040000795c */ /* 0x000fe20000300000 */
.L_x_32:
[----:B01----:R-:W-:Y:S01]  /*2630*/  SHF.L.U32 R0, R172, 0x1f, RZ ;  /* 0x0000001fac007819 */ /* 0x003fe200000006ff */
[----:B------:R-:W-:Y:S01]  /*2640*/  ULEA UR6, UR37, UR44, 0x1 ;  /* 0x0000002c25067291 */ /* 0x000fe2000f8e083f */
[----:B------:R-:W0:Y:S01]  /*2650*/  LDC R7, c[0x0][0x288] ;  /* 0x0000a200ff077b82 */ /* 0x000e220000000800 */
[----:B------:R-:W-:Y:S01]  /*2660*/  UIADD3 UR4, UR4, 0x7e, URZ ;  /* 0x0000007e04047890 */ /* 0x000fe2000fffe03f */
[----:B------:R-:W-:Y:S01]  /*2670*/  IMAD.SHL.U32 R12, R156, 0x2, RZ ;  /* 0x000000029c0c7824 */ /* 0x000fe200078e00ff */
[----:B------:R-:W-:Y:S02]  /*2680*/  USHF.R.U32.HI UR5, URZ, 0x1, UR6 ;  /* 0x000000013f057899 */ /* 0x000fe40008011606 */
[----:B------:R-:W-:Y:S02]  /*2690*/  UISETP.GT.U32.AND UP0, UPT, UR6, 0x1, UPT ;  /* 0x000000010600788c */ /* 0x000fe4000bf04070 */
[----:B------:R-:W-:Y:S01]  /*26a0*/  ULOP3.LUT UR5, UR5, 0x1, URZ, 0xc0, !UPT ;  /* 0x0000000105057892 */ /* 0x000fe2000f8ec03f */
[----:B------:R-:W1:Y:S01]  /*26b0*/  SYNCS.PHASECHK.TRANS64.TRYWAIT P0, [R157+UR45+0x10], R0 ;  /* 0x000010009d0075a7 */ /* 0x000e62000800016d */
[----:B------:R-:W-:Y:S01]  /*26c0*/  UISETP.LT.U32.AND UP0, UPT, UR4, 0x7f, UP0 ;  /* 0x0000007f0400788c */ /* 0x000fe20008701070 */
[----:B------:R-:W-:Y:S01]  /*26d0*/  SHF.R.S32.HI R13, RZ, 0x1f, R12 ;  /* 0x0000001fff0d7819 */ /* 0x000fe2000001140c */
[----:B------:R-:W-:-:S02]  /*26e0*/  UISETP.NE.U32.AND UP1, UPT, UR5, 0x1, UPT ;  /* 0x000000010500788c */ /* 0x000fc4000bf25070 */
[----:B------:R-:W-:Y:S02]  /*26f0*/  USEL UR5, URZ, 0x1, !UP0 ;  /* 0x000000013f057887 */ /* 0x000fe4000c000000 */
[----:B------:R-:W-:-:S04]  /*2700*/  UISETP.GT.U32.AND UP1, UPT, UR4, 0x7e, !UP1 ;  /* 0x0000007e0400788c */ /* 0x000fc8000cf24070 */
[----:B------:R-:W-:-:S04]  /*2710*/  USEL UR4, URZ, 0x1, !UP1 ;  /* 0x000000013f047887 */ /* 0x000fc8000c800000 */
[----:B------:R-:W-:Y:S01]  /*2720*/  ULOP3.LUT UR48, UR4, UR48, UR5, 0x96, !UPT ;  /* 0x0000003004307292 */ /* 0x000fe2000f8e9605 */
[----:B01----:R-:W-:Y:S11]  /*2730*/  @!P0 BRA `(.L_x_34) ;  /* 0x0000009400948947 */ /* 0x003ff60003800000 */
.L_x_314:
[----:B------:R-:W-:Y:S01]  /*2740*/  IMAD.SHL.U32 R4, R18, 0x40, RZ ;  /* 0x0000004012047824 */ /* 0x000fe200078e00ff */
[----:B------:R-:W-:Y:S01]  /*2750*/  ULDC UR6, c[0x0][0x284] ;  /* 0x0000a10000067ab9 */ /* 0x000fe20000000800 */
[----:B------:R-:W-:Y:S01]  /*2760*/  IMAD.SHL.U32 R14, R2, 0x100, RZ ;  /* 0x00000100020e7824 */ /* 0x000fe200078e00ff */
[----:B------:R-:W-:Y:S01]  /*2770*/  SHF.R.S32.HI R167, RZ, 0x1f, R19 ;  /* 0x0000001fffa77819 */ /* 0x000fe20000011413 */
[----:B------:R-:W-:Y:S01]  /*2780*/  ULDC.64 UR4, c[0x0][0x5d0] ;  /* 0x0001740000047ab9 */ /* 0x000fe20000000a00 */
[----:B------:R-:W-:Y:S01]  /*2790*/  ISETP.GE.AND P0, PT, R4, UR6, PT ;  /* 0x0000000604007c0c */ /* 0x000fe2000bf06270 */
[----:B------:R-:W-:Y:S01]  /*27a0*/  IMAD.WIDE.U32 R2, R19, UR4, R12 ;  /* 0x0000000413027c25 */ /* 0x000fe2000f8e000c */
[----:B------:R-:W-:Y:S01]  /*27b0*/  SHF.R.S32.HI R15, RZ, 0x1f, R14 ;  /* 0x0000001fff0f7819 */ /* 0x000fe2000001140e */
[----:B------:R-:W-:Y:S01]  /*27c0*/  ULOP3.LUT UR44, UR44, 0x1, URZ, 0xc0, !UPT ;  /* 0x000000012c2c7892 */ /* 0x000fe2000f8ec03f */
[C---:B------:R-:W-:Y:S01]  /*27d0*/  ISETP.GE.OR P0, PT, R14.reuse, R7, P0 ;  /* 0x000000070e00720c */ /* 0x040fe20000706670 */
[----:B0-----:R-:W-:Y:S01]  /*27e0*/  IMAD R0, R167, UR4, RZ ;  /* 0x00000004a7007c24 */ /* 0x001fe2000f8e02ff */
[----:B------:R-:W-:-:S03]  /*27f0*/  IADD3 R164, P1, R14, R2, RZ ;  /* 0x000000020ea47210 */ /* 0x000fc60007f3e0ff */
[----:B------:R-:W-:-:S05]  /*2800*/  IMAD R5, R19, UR5, R0 ;  /* 0x0000000513057c24 */ /* 0x000fca000f8e0200 */
[----:B------:R-:W-:-:S03]  /*2810*/  IADD3.X R165, R15, R3, R5, P1, !PT ;  /* 0x000000030fa57210 */ /* 0x000fc60000ffe405 */
[----:B------:R-:W-:Y:S05]  /*2820*/  @P0 BRA `(.L_x_35) ;  /* 0x0000007c000c0947 */ /* 0x000fea0003800000 */
[----:B------:R-:W0:Y:S01]  /*2830*/  LDC.64 R10, c[0x0][0x5c8] ;  /* 0x00017200ff0a7b82 */ /* 0x000e220000000a00 */
[----:B-----5:R-:W-:Y:S01]  /*2840*/  FSETP.NEU.AND P0, PT, R22, RZ, PT ;  /* 0x000000ff1600720b */ /* 0x020fe20003f0d000 */
[----:B------:R-:W-:Y:S01]  /*2850*/  IMAD R3, R156, -0x2, R7 ;  /* 0xfffffffe9c037824 */ /* 0x000fe200078e0207 */
[----:B------:R-:W-:Y:S01]  /*2860*/  BSSY B0, `(.L_x_35) ;  /* 0x00007bf000007945 */ /* 0x000fe20003800000 */
[----:B------:R-:W-:-:S04]  /*2870*/  IMAD.WIDE R162, R18, 0x40, R154 ;  /* 0x0000004012a27825 */ /* 0x000fc800078e029a */
[----:B------:R-:W-:Y:S02]  /*2880*/  IMAD.IADD R0, R3, 0x1, -R14 ;  /* 0x0000000103007824 */ /* 0x000fe400078e0a0e */
[----:B------:R-:W-:-:S03]  /*2890*/  IMAD.IADD R2, R161, 0x1, -R4 ;  /* 0x00000001a1027824 */ /* 0x000fc600078e0a04 */
[----:B------:R-:W-:-:S04]  /*28a0*/  ISETP.GT.AND P2, PT, R0, RZ, PT ;  /* 0x000000ff0000720c */ /* 0x000fc80003f44270 */
[----:B------:R-:W-:Y:S01]  /*28b0*/  ISETP.GT.AND P4, PT, R2, RZ, P2 ;  /* 0x000000ff0200720c */ /* 0x000fe20001784270 */
[-C--:B0-----:R-:W-:Y:S02]  /*28c0*/  IMAD R3, R163, R10.reuse, RZ ;  /* 0x0000000aa3037224 */ /* 0x081fe400078e02ff */
[----:B------:R-:W-:-:S04]  /*28d0*/  IMAD.WIDE.U32 R164, R162, R10, R164 ;  /* 0x0000000aa2a47225 */ /* 0x000fc800078e00a4 */
[----:B------:R-:W-:-:S04]  /*28e0*/  IMAD R3, R162, R11, R3 ;  /* 0x0000000ba2037224 */ /* 0x000fc800078e0203 */
[----:B------:R-:W-:Y:S01]  /*28f0*/  IMAD.IADD R173, R165, 0x1, R3 ;  /* 0x00000001a5ad7824 */ /* 0x000fe200078e0203 */
[----:B------:R-:W-:Y:S06]  /*2900*/  @!P0 BRA `(.L_x_36) ;  /* 0x0000005400988947 */ /* 0x000fec0003800000 */
[----:B------:R-:W0:Y:S01]  /*2910*/  LDC.64 R20, c[0x0][0x5b8] ;  /* 0x00016e00ff147b82 */ /* 0x000e220000000a00 */
[----:B------:R-:W-:-:S07]  /*2920*/  ULDC.64 UR4, c[0x0][0x5c0] ;  /* 0x0001700000047ab9 */ /* 0x000fce0000000a00 */
[----:B------:R-:W1:Y:S08]  /*2930*/  LDC.64 R174, c[0x0][0x5b0] ;  /* 0x00016c00ffae7b82 */ /* 0x000e700000000a00 */
[----:B------:R-:W2:Y:S01]  /*2940*/  LDC.64 R8, c[0x0][0x5a8] ;  /* 0x00016a00ff087b82 */ /* 0x000ea20000000a00 */
[-C--:B0-----:R-:W-:Y:S02]  /*2950*/  IMAD R6, R167, R20.reuse, RZ ;  /* 0x00000014a7067224 */ /* 0x081fe400078e02ff */
[----:B------:R-:W-:-:S04]  /*2960*/  IMAD.WIDE.U32 R4, R19, R20, R12 ;  /* 0x0000001413047225 */ /* 0x000fc800078e000c */
[----:B------:R-:W-:Y:S01]  /*2970*/  IMAD R165, R19, R21, R6 ;  /* 0x0000001513a57224 */ /* 0x000fe200078e0206 */
[----:B------:R-:W-:Y:S01]  /*2980*/  IADD3 R166, P0, R14, R4, RZ ;  /* 0x000000040ea67210 */ /* 0x000fe20007f1e0ff */
[----:B-1----:R-:W-:-:S03]  /*2990*/  IMAD R3, R163, R174, RZ ;  /* 0x000000aea3037224 */ /* 0x002fc600078e02ff */
[----:B------:R-:W-:Y:S01]  /*29a0*/  IADD3.X R167, R15, R5, R165, P0, !PT ;  /* 0x000000050fa77210 */ /* 0x000fe200007fe4a5 */
[C---:B------:R-:W-:Y:S02]  /*29b0*/  IMAD R163, R162.reuse, R175, R3 ;  /* 0x000000afa2a37224 */ /* 0x040fe400078e0203 */
[----:B------:R-:W-:-:S04]  /*29c0*/  IMAD.WIDE.U32 R4, R162, R174, R166 ;  /* 0x000000aea2047225 */ /* 0x000fc800078e00a6 */
[----:B------:R-:W-:Y:S01]  /*29d0*/  IMAD.IADD R3, R5, 0x1, R163 ;  /* 0x0000000105037824 */ /* 0x000fe200078e02a3 */
[----:B--2---:R-:W-:-:S04]  /*29e0*/  LEA R6, P0, R4, R8, 0x2 ;  /* 0x0000000804067211 */ /* 0x004fc800078010ff */
[----:B------:R-:W-:-:S05]  /*29f0*/  LEA.HI.X R7, R4, R9, R3, 0x2, P0 ;  /* 0x0000000904077211 */ /* 0x000fca00000f1403 */
[----:B------:R0:W2:Y:S01]  /*2a00*/  @P4 LDG.E.LTC128B R3, desc[UR50][R6.64] ;  /* 0x0000003206034981 */ /* 0x0000a2000c1e1920 */
[----:B------:R-:W-:Y:S01]  /*2a10*/  IMAD.WIDE.U32 R4, R162, R174, R14 ;  /* 0x000000aea2047225 */ /* 0x000fe200078e000e */
[C---:B------:R-:W-:Y:S01]  /*2a20*/  SHF.L.U64.HI R171, R174.reuse, 0x3, R175 ;  /* 0x00000003aeab7819 */ /* 0x040fe200000102af */
[----:B------:R-:W-:Y:S02]  /*2a30*/  BSSY B1, `(.L_x_37) ;  /* 0x0000014000017945 */ /* 0x000fe40003800000 */
[----:B------:R-:W-:Y:S01]  /*2a40*/  IMAD.SHL.U32 R170, R174, 0x8, RZ ;  /* 0x00000008aeaa7824 */ /* 0x000fe200078e00ff */
[----:B------:R-:W-:Y:S02]  /*2a50*/  IADD3 R168, P0, R12, R4, RZ ;  /* 0x000000040ca87210 */ /* 0x000fe40007f1e0ff */
[----:B------:R-:W-:Y:S01]  /*2a60*/  LEA R4, P1, R164, UR4, 0x2 ;  /* 0x00000004a4047c11 */ /* 0x000fe2000f8210ff */
[----:B------:R-:W-:Y:S01]  /*2a70*/  IMAD.WIDE.U32 R170, R162, R174, R170 ;  /* 0x000000aea2aa7225 */ /* 0x000fe200078e00aa */
[----:B------:R-:W-:-:S02]  /*2a80*/  IADD3.X R169, R13, R163, R5, P0, !PT ;  /* 0x000000a30da97210 */ /* 0x000fc400007fe405 */
[----:B------:R-:W-:Y:S02]  /*2a90*/  LEA.HI.X R5, R164, UR5, R173, 0x2, P1 ;  /* 0x00000005a4057c11 */ /* 0x000fe400088f14ad */
[----:B------:R-:W-:Y:S01]  /*2aa0*/  ISETP.GT.AND P0, PT, R0, 0x1, PT ;  /* 0x000000010000780c */ /* 0x000fe20003f04270 */
[----:B------:R-:W-:-:S03]  /*2ab0*/  IMAD.WIDE.U32 R168, R19, R20, R168 ;  /* 0x0000001413a87225 */ /* 0x000fc600078e00a8 */
[----:B------:R-:W-:Y:S01]  /*2ac0*/  ISETP.GT.AND P1, PT, R2, RZ, P0 ;  /* 0x000000ff0200720c */ /* 0x000fe20000724270 */
[----:B0-----:R-:W-:Y:S01]  /*2ad0*/  IMAD.IADD R7, R165, 0x1, R169 ;  /* 0x00000001a5077824 */ /* 0x001fe200078e02a9 */
[----:B------:R-:W-:-:S04]  /*2ae0*/  LEA R6, P3, R168, R8, 0x2 ;  /* 0x00000008a8067211 */ /* 0x000fc800078610ff */
[----:B------:R-:W-:Y:S02]  /*2af0*/  LEA.HI.X R7, R168, R9, R7, 0x2, P3 ;  /* 0x00000009a8077211 */ /* 0x000fe400018f1407 */
[----:B--2---:R-:W-:-:S05]  /*2b00*/  LOP3.LUT R21, R3, 0xffffe000, RZ, 0xc0, !PT ;  /* 0xffffe00003157812 */ /* 0x004fca00078ec0ff */
[----:B------:R-:W-:-:S04]  /*2b10*/  FMUL R21, R21, R22 ;  /* 0x0000001615157220 */ /* 0x000fc80000400000 */
[----:B------:R-:W-:-:S05]  /*2b20*/  FFMA R21, R24, R23, R21 ;  /* 0x0000001718157223 */ /* 0x000fca0000000015 */
[----:B------:R-:W-:-:S05]  /*2b30*/  F2FP.TF32.F32.PACK_B R21, R21 ;  /* 0x00000015ff15723e */ /* 0x000fca00024050ff */
[----:B------:R0:W-:Y:S01]  /*2b40*/  @P4 STG.E desc[UR50][R4.64], R21 ;  /* 0x0000001504004986 */ /* 0x0001e2000c101932 */
[----:B------:R-:W-:Y:S05]  /*2b50*/  @!P1 BRA `(.L_x_38) ;  /* 0x0000000000049947 */ /* 0x000fea0003800000 */
[----:B------:R1:W5:Y:S02]  /*2b60*/  LDG.E.LTC128B R3, desc[UR50][R6.64+0x4] ;  /* 0x0000043206037981 */ /* 0x000364000c1e1920 */
.L_x_38:
[----:B------:R-:W-:Y:S05]  /*2b70*/  BSYNC B1 ;  /* 0x0000000000017941 */ /* 0x000fea0003800000 */
.L_x_37:
[----:B0----5:R-:W-:Y:S01]  /*2b80*/  LOP3.LUT R21, R3, 0xffffe000, RZ, 0xc0, !PT ;  /* 0xffffe00003157812 */ /* 0x021fe200078ec0ff */
[----:B------:R-:W-:Y:S01]  /*2b90*/  IMAD.IADD R169, R163, 0x1, R171 ;  /* 0x00000001a3a97824 */ /* 0x000fe200078e02ab */
[----:B------:R-:W-:Y:S02]  /*2ba0*/  IADD3 R162, P3, R166, R170, RZ ;  /* 0x000000aaa6a27210 */ /* 0x000fe40007f7e0ff */
[----:B------:R-:W-:Y:S01]  /*2bb0*/  ISETP.GT.AND P2, PT, R2, 0x8, P2 ;  /* 0x000000080200780c */ /* 0x000fe20001744270 */
[----:B------:R-:W-:Y:S02]  /*2bc0*/  FMUL R18, R21, R22 ;  /* 0x0000001615127220 */ /* 0x000fe40000400000 */
[----:B------:R-:W-:Y:S01]  /*2bd0*/  IMAD.X R166, R169, 0x1, R167, P3 ;  /* 0x00000001a9a67824 */ /* 0x000fe200018e06a7 */
[----:B------:R-:W-:Y:S01]  /*2be0*/  LEA R24, P3, R162, R8, 0x2 ;  /* 0x00000008a2187211 */ /* 0x000fe200078610ff */
[----:B------:R-:W-:Y:S01]  /*2bf0*/  FFMA R163, R25, R23, R18 ;  /* 0x0000001719a37223 */ /* 0x000fe20000000012 */
[----:B------:R-:W-:-:S02]  /*2c00*/  IMAD.MOV.U32 R18, RZ, RZ, R3 ;  /* 0x000000ffff127224 */ /* 0x000fc400078e0003 */
[----:B------:R-:W-:Y:S02]  /*2c10*/  LEA.HI.X R25, R162, R9, R166, 0x2, P3 ;  /* 0x00000009a2197211 */ /* 0x000fe400018f14a6 */
[----:B------:R-:W-:-:S05]  /*2c20*/  F2FP.TF32.F32.PACK_B R163, R163 ;  /* 0x000000a3ffa3723e */ /* 0x000fca00024050ff */
[----:B------:R0:W-:Y:S04]  /*2c30*/  @P1 STG.E desc[UR50][R4.64+0x4], R163 ;  /* 0x000004a304001986 */ /* 0x0001e8000c101932 */
[----:B------:R-:W2:Y:S01]  /*2c40*/  @P2 LDG.E.LTC128B R18, desc[UR50][R24.64] ;  /* 0x0000003218122981 */ /* 0x000ea2000c1e1920 */
[----:B------:R-:W-:Y:S01]  /*2c50*/  IADD3 R12, P1, P3, R12, R170, R14 ;  /* 0x000000aa0c0c7210 */ /* 0x000fe20007b3e00e */
[----:B------:R-:W-:Y:S01]  /*2c60*/  BSSY B1, `(.L_x_39) ;  /* 0x0000011000017945 */ /* 0x000fe20003800000 */
[C---:B------:R-:W-:Y:S02]  /*2c70*/  SHF.L.U64.HI R11, R10.reuse, 0x5, R11 ;  /* 0x000000050a0b7819 */ /* 0x040fe4000001020b */
[----:B------:R-:W-:Y:S02]  /*2c80*/  IADD3.X R13, R13, R169, R15, P1, P3 ;  /* 0x000000a90d0d7210 */ /* 0x000fe40000fe640f */
[----:B------:R-:W-:-:S02]  /*2c90*/  LEA R10, P1, R10, R4, 0x5 ;  /* 0x000000040a0a7211 */ /* 0x000fc400078228ff */
[----:B------:R-:W-:Y:S01]  /*2ca0*/  ISETP.GT.AND P0, PT, R2, 0x8, P0 ;  /* 0x000000080200780c */ /* 0x000fe20000704270 */
[----:B------:R-:W-:-:S04]  /*2cb0*/  IMAD.WIDE.U32 R20, R19, R20, R12 ;  /* 0x0000001413147225 */ /* 0x000fc800078e000c */
[----:B------:R-:W-:Y:S01]  /*2cc0*/  IMAD.X R11, R11, 0x1, R5, P1 ;  /* 0x000000010b0b7824 */ /* 0x000fe200008e0605 */
[----:B------:R-:W-:Y:S02]  /*2cd0*/  LEA R8, P3, R20, R8, 0x2 ;  /* 0x0000000814087211 */ /* 0x000fe400078610ff */
[----:B--2---:R-:W-:-:S05]  /*2ce0*/  LOP3.LUT R3, R18, 0xffffe000, RZ, 0xc0, !PT ;  /* 0xffffe00012037812 */ /* 0x004fca00078ec0ff */
[----:B------:R-:W-:-:S04]  /*2cf0*/  FMUL R3, R3, R22 ;  /* 0x0000001603037220 */ /* 0x000fc80000400000 */
[----:B------:R-:W-:Y:S01]  /*2d00*/  FFMA R13, R26, R23, R3 ;  /* 0x000000171a0d7223 */ /* 0x000fe20000000003 */
[----:B------:R-:W-:-:S04]  /*2d10*/  IMAD.IADD R3, R165, 0x1, R21 ;  /* 0x00000001a5037824 */ /* 0x000fc800078e0215 */
[----:B------:R-:W-:Y:S02]  /*2d20*/  F2FP.TF32.F32.PACK_B R13, R13 ;  /* 0x0000000dff0d723e */ /* 0x000fe400024050ff */
[----:B------:R-:W-:-:S03]  /*2d30*/  LEA.HI.X R9, R20, R9, R3, 0x2, P3 ;  /* 0x0000000914097211 */ /* 0x000fc600018f1403 */
[----:B------:R0:W-:Y:S01]  /*2d40*/  @P2 STG.E desc[UR50][R10.64], R13 ;  /* 0x0000000d0a002986 */ /* 0x0001e2000c101932 */
[----:B------:R-:W-:Y:S05]  /*2d50*/  @!P0 BRA `(.L_x_40) ;  /* 0x0000000000048947 */ /* 0x000fea0003800000 */
[----:B------:R2:W5:Y:S02]  /*2d60*/  LDG.E.LTC128B R18, desc[UR50][R8.64+0x4] ;  /* 0x0000043208127981 */ /* 0x000564000c1e1920 */
.L_x_40:
[----:B------:R-:W-:Y:S05]  /*2d70*/  BSYNC B1 ;  /* 0x0000000000017941 */ /* 0x000fea0003800000 */
.L_x_39:
[----:B-----5:R-:W-:Y:S01]  /*2d80*/  LOP3.LUT R3, R18, 0xffffe000, RZ, 0xc0, !PT ;  /* 0xffffe00012037812 */ /* 0x020fe200078ec0ff */
[----:B------:R-:W-:Y:S01]  /*2d90*/  BSSY B1, `(.L_x_41) ;  /* 0x0000009000017945 */ /* 0x000fe20003800000 */
[----:B------:R-:W-:-:S03]  /*2da0*/  ISETP.GT.AND P1, PT, R0, 0x8, PT ;  /* 0x000000080000780c */ /* 0x000fc60003f24270 */
[----:B------:R-:W-:Y:S01]  /*2db0*/  FMUL R12, R3, R22 ;  /* 0x00000016030c7220 */ /* 0x000fe20000400000 */
[----:B------:R-:W-:-:S03]  /*2dc0*/  ISETP.GT.AND P2, PT, R2, RZ, P1 ;  /* 0x000000ff0200720c */ /* 0x000fc60000f44270 */
[----:B------:R-:W-:-:S05]  /*2dd0*/  FFMA R27, R27, R23, R12 ;  /* 0x000000171b1b7223 */ /* 0x000fca000000000c */
[----:B------:R-:W-:-:S05]  /*2de0*/  F2FP.TF32.F32.PACK_B R27, R27 ;  /* 0x0000001bff1b723e */ /* 0x000fca00024050ff */
[----:B------:R3:W-:Y:S01]  /*2df0*/  @P0 STG.E desc[UR50][R10.64+0x4], R27 ;  /* 0x0000041b0a000986 */ /* 0x0007e2000c101932 */
[----:B------:R-:W-:Y:S05]  /*2e00*/  @!P2 BRA `(.L_x_42) ;  /* 0x000000000004a947 */ /* 0x000fea0003800000 */
[----:B------:R4:W5:Y:S02]  /*2e10*/  LDG.E.LTC128B R18, desc[UR50][R6.64+0x20] ;  /* 0x0000203206127981 */ /* 0x000964000c1e1920 */
.L_x_42:
[----:B------:R-:W-:Y:S05]  /*2e20*/  BSYNC B1 ;  /* 0x0000000000017941 */ /* 0x000fea0003800000 */
.L_x_41:
        /* <DEDUP_REMOVED lines=10> */
.L_x_44:
[----:B------:R-:W-:Y:S05]  /*2ed0*/  BSYNC B1 ;  /* 0x0000000000017941 */ /* 0x000fea0003800000 */
.L_x_43:
[----:B0----5:R-:W-:Y:S01]  /*2ee0*/  LOP3.LUT R3, R18, 0xffffe000, RZ, 0xc0, !PT ;  /* 0xffffe00012037812 */ /* 0x021fe200078ec0ff */
[----:B------:R-:W-:Y:S01]  /*2ef0*/  BSSY B1, `(.L_x_45) ;  /* 0x0000008000017945 */ /* 0x000fe20003800000 */
[----:B------:R-:W-:-:S03]  /*2f00*/  ISETP.GT.AND P1, PT, R2, 0x8, P1 ;  /* 0x000000080200780c */ /* 0x000fc60000f24270 */
[----:B------:R-:W-:-:S04]  /*2f10*/  FMUL R12, R3, R22 ;  /* 0x00000016030c7220 */ /* 0x000fc80000400000 */
[----:B------:R-:W-:-:S05]  /*2f20*/  FFMA R29, R29, R23, R12 ;  /* 0x000000171d1d7223 */ /* 0x000fca000000000c */
[----:B------:R-:W-:-:S05]  /*2f30*/  F2FP.TF32.F32.PACK_B R29, R29 ;  /* 0x0000001dff1d723e */ /* 0x000fca00024050ff */
[----:B------:R0:W-:Y:S01]  /*2f40*/  @P3 STG.E desc[UR50][R4.64+0x24], R29 ;  /* 0x0000241d04003986 */ /* 0x0001e2000c101932 */
[----:B------:R-:W-:Y:S05]  /*2f50*/  @!P1 BRA `(.L_x_46) ;  /* 0x0000000000049947 */ /* 0x000fea0003800000 */
[----:B------:R0:W5:Y:S02]  /*2f60*/  LDG.E.LTC128B R18, desc[UR50][R8.64+0x20] ;  /* 0x0000203208127981 */ /* 0x000164000c1e1920 */
.L_x_46:
[----:B------:R-:W-:Y:S05]  /*2f70*/  BSYNC B1 ;  /* 0x0000000000017941 */ /* 0x000fea0003800000 */
.L_x_45:
[----:B-----5:R-:W-:Y:S01]  /*2f80*/  LOP3.LUT R3, R18, 0xffffe000, RZ, 0xc0, !PT ;  /* 0xffffe00012037812 */ /* 0x020fe200078ec0ff */
        /* <DEDUP_REMOVED lines=8> */
.L_x_48:
[----:B------:R-:W-:Y:S05]  /*3010*/  BSYNC B1 ;  /* 0x0000000000017941 */ /* 0x000fea0003800000 */
.L_x_47:
[----:B0----5:R-:W-:Y:S01]  /*3020*/  LOP3.LUT R3, R18, 0xffffe000, RZ, 0xc0, !PT ;  /* 0xffffe00012037812 */ /* 0x021fe200078ec0ff */
        /* <DEDUP_REMOVED lines=9> */
.L_x_50:
[----:B------:R-:W-:Y:S05]  /*30c0*/  BSYNC B1 ;  /* 0x0000000000017941 */ /* 0x000fea0003800000 */
.L_x_49:
        /* <DEDUP_REMOVED lines=10> */
.L_x_52:
[----:B------:R-:W-:Y:S05]  /*3170*/  BSYNC B1 ;  /* 0x0000000000017941 */ /* 0x000fea0003800000 */
.L_x_51:
        /* <DEDUP_REMOVED lines=9> */
.L_x_54:
[----:B------:R-:W-:Y:S05]  /*3210*/  BSYNC B1 ;  /* 0x0000000000017941 */ /* 0x000fea0003800000 */
.L_x_53:
        /* <DEDUP_REMOVED lines=9> */
.L_x_56:
[----:B------:R-:W-:Y:S05]  /*32b0*/  BSYNC B1 ;  /* 0x0000000000017941 */ /* 0x000fea0003800000 */
.L_x_55:
        /* <DEDUP_REMOVED lines=10> */
.L_x_58:
[----:B------:R-:W-:Y:S05]  /*3360*/  BSYNC B1 ;  /* 0x0000000000017941 */ /* 0x000fea0003800000 */
.L_x_57:
        /* <DEDUP_REMOVED lines=10> */
.L_x_60:
[----:B------:R-:W-:Y:S05]  /*3410*/  BSYNC B1 ;  /* 0x0000000000017941 */ /* 0x000fea0003800000 */
.L_x_59:
        /* <DEDUP_REMOVED lines=9> */
.L_x_62:
[----:B------:R-:W-:Y:S05]  /*34b0*/  BSYNC B1 ;  /* 0x0000000000017941 */ /* 0x000fea0003800000 */
.L_x_61:
        /* <DEDUP_REMOVED lines=9> */
.L_x_64:
[----:B------:R-:W-:Y:S05]  /*3550*/  BSYNC B1 ;  /* 0x0000000000017941 */ /* 0x000fea0003800000 */
.L_x_63:
        /* <DEDUP_REMOVED lines=10> */
.L_x_66:
[----:B------:R-:W-:Y:S05]  /*3600*/  BSYNC B1 ;  /* 0x0000000000017941 */ /* 0x000fea0003800000 */
.L_x_65:
        /* <DEDUP_REMOVED lines=10> */
.L_x_68:
[----:B------:R-:W-:Y:S05]  /*36b0*/  BSYNC B1 ;  /* 0x0000000000017941 */ /* 0x000fea0003800000 */
.L_x_67:
        /* <DEDUP_REMOVED lines=9> */
.L_x_70:
[----:B------:R-:W-:Y:S05]  /*3750*/  BSYNC B1 ;  /* 0x0000000000017941 */ /* 0x000fea0003800000 */
.L_x_69:
        /* <DEDUP_REMOVED lines=9> */
.L_x_72:
[----:B------:R-:W-:Y:S05]  /*37f0*/  BSYNC B1 ;  /* 0x0000000000017941 */ /* 0x000fea0003800000 */
.L_x_71:
        /* <DEDUP_REMOVED lines=10> */
.L_x_74:
[----:B------:R-:W-:Y:S05]  /*38a0*/  BSYNC B1 ;  /* 0x0000000000017941 */ /* 0x000fea0003800000 */
.L_x_73:
        /* <DEDUP_REMOVED lines=10> */
.L_x_76:
[----:B------:R-:W-:Y:S05]  /*3950*/  BSYNC B1 ;  /* 0x0000000000017941 */ /* 0x000fea0003800000 */
.L_x_75:
        /* <DEDUP_REMOVED lines=9> */
.L_x_78:
[----:B------:R-:W-:Y:S05]  /*39f0*/  BSYNC B1 ;  /* 0x0000000000017941 */ /* 0x000fea0003800000 */
.L_x_77:
        /* <DEDUP_REMOVED lines=9> */
.L_x_80:
[----:B------:R-:W-:Y:S05]  /*3a90*/  BSYNC B1 ;  /* 0x0000000000017941 */ /* 0x000fea0003800000 */
.L_x_79:
        /* <DEDUP_REMOVED lines=10> */
.L_x_82:
[----:B------:R-:W-:Y:S05]  /*3b40*/  BSYNC B1 ;  /* 0x0000000000017941 */ /* 0x000fea0003800000 */
.L_x_81:
        /* <DEDUP_REMOVED lines=10> */
.L_x_84:
[----:B------:R-:W-:Y:S05]  /*3bf0*/  BSYNC B1 ;  /* 0x0000000000017941 */ /* 0x000fea0003800000 */
.L_x_83:
        /* <DEDUP_REMOVED lines=9> */
.L_x_86:
[----:B------:R-:W-:Y:S05]  /*3c90*/  BSYNC B1 ;  /* 0x0000000000017941 */ /* 0x000fea0003800000 */
.L_x_85:
        /* <DEDUP_REMOVED lines=9> */
.L_x_88:
[----:B------:R-:W-:Y:S05]  /*3d30*/  BSYNC B1 ;  /* 0x0000000000017941 */ /* 0x000fea0003800000 */
.L_x_87:
        /* <DEDUP_REMOVED lines=10> */
.L_x_90:
[----:B------:R-:W-:Y:S05]  /*3de0*/  BSYNC B1 ;  /* 0x0000000000017941 */ /* 0x000fea0003800000 */
.L_x_89:
        /* <DEDUP_REMOVED lines=10> */
.L_x_92:
[----:B------:R-:W-:Y:S05]  /*3e90*/  BSYNC B1 ;  /* 0x0000000000017941 */ /* 0x000fea0003800000 */
.L_x_91:
        /* <DEDUP_REMOVED lines=9> */
.L_x_94:
[----:B------:R-:W-:Y:S05]  /*3f30*/  BSYNC B1 ;  /* 0x0000000000017941 */ /* 0x000fea0003800000 */
.L_x_93:
        /* <DEDUP_REMOVED lines=9> */
.L_x_96:
[----:B------:R-:W-:Y:S05]  /*3fd0*/  BSYNC B1 ;  /* 0x0000000000017941 */ /* 0x000fea0003800000 */
.L_x_95:
        /* <DEDUP_REMOVED lines=10> */
.L_x_98:
[----:B------:R-:W-:Y:S05]  /*4080*/  BSYNC B1 ;  /* 0x0000000000017941 */ /* 0x000fea0003800000 */
.L_x_97:
        /* <DEDUP_REMOVED lines=10> */
.L_x_100:
[----:B------:R-:W-:Y:S05]  /*4130*/  BSYNC B1 ;  /* 0x0000000000017941 */ /* 0x000fea0003800000 */
.L_x_99:
        /* <DEDUP_REMOVED lines=9> */
.L_x_102:
[----:B------:R-:W-:Y:S05]  /*41d0*/  BSYNC B1 ;  /* 0x0000000000017941 */ /* 0x000fea0003800000 */
.L_x_101:
        /* <DEDUP_REMOVED lines=9> */
.L_x_104:
[----:B------:R-:W-:Y:S05]  /*4270*/  BSYNC B1 ;  /* 0x0000000000017941 */ /* 0x000fea0003800000 */
.L_x_103:
        /* <DEDUP_REMOVED lines=10> */
.L_x_106:
[----:B------:R-:W-:Y:S05]  /*4320*/  BSYNC B1 ;  /* 0x0000000000017941 */ /* 0x000fea0003800000 */
.L_x_105:
        /* <DEDUP_REMOVED lines=10> */
.L_x_108:
[----:B------:R-:W-:Y:S05]  /*43d0*/  BSYNC B1 ;  /* 0x0000000000017941 */ /* 0x000fea0003800000 */
.L_x_107:
        /* <DEDUP_REMOVED lines=9> */
.L_x_110:
[----:B------:R-:W-:Y:S05]  /*4470*/  BSYNC B1 ;  /* 0x0000000000017941 */ /* 0x000fea0003800000 */
.L_x_109:
        /* <DEDUP_REMOVED lines=9> */
.L_x_112:
[----:B------:R-:W-:Y:S05]  /*4510*/  BSYNC B1 ;  /* 0x0000000000017941 */ /* 0x000fea0003800000 */
.L_x_111:
        /* <DEDUP_REMOVED lines=10> */
.L_x_114:
[----:B------:R-:W-:Y:S05]  /*45c0*/  BSYNC B1 ;  /* 0x0000000000017941 */ /* 0x000fea0003800000 */
.L_x_113:
        /* <DEDUP_REMOVED lines=10> */
.L_x_116:
[----:B------:R-:W-:Y:S05]  /*4670*/  BSYNC B1 ;  /* 0x0000000000017941 */ /* 0x000fea0003800000 */
.L_x_115:
        /* <DEDUP_REMOVED lines=9> */
.L_x_118:
[----:B------:R-:W-:Y:S05]  /*4710*/  BSYNC B1 ;  /* 0x0000000000017941 */ /* 0x000fea0003800000 */
.L_x_117:
        /* <DEDUP_REMOVED lines=9> */
.L_x_120:
[----:B------:R-:W-:Y:S05]  /*47b0*/  BSYNC B1 ;  /* 0x0000000000017941 */ /* 0x000fea0003800000 */
.L_x_119:
        /* <DEDUP_REMOVED lines=10> */
.L_x_122:
[----:B------:R-:W-:Y:S05]  /*4860*/  BSYNC B1 ;  /* 0x0000000000017941 */ /* 0x000fea0003800000 */
.L_x_121:
        /* <DEDUP_REMOVED lines=10> */
.L_x_124:
[----:B------:R-:W-:Y:S05]  /*4910*/  BSYNC B1 ;  /* 0x0000000000017941 */ /* 0x000fea0003800000 */
.L_x_123:
        /* <DEDUP_REMOVED lines=9> */
.L_x_126:
[----:B------:R-:W-:Y:S05]  /*49b0*/  BSYNC B1 ;  /* 0x0000000000017941 */ /* 0x000fea0003800000 */
.L_x_125:
        /* <DEDUP_REMOVED lines=9> */
.L_x_128:
[----:B------:R-:W-:Y:S05]  /*4a50*/  BSYNC B1 ;  /* 0x0000000000017941 */ /* 0x000fea0003800000 */
.L_x_127:
        /* <DEDUP_REMOVED lines=10> */
.L_x_130:
[----:B------:R-:W-:Y:S05]  /*4b00*/  BSYNC B1 ;  /* 0x0000000000017941 */ /* 0x000fea0003800000 */
.L_x_129:
        /* <DEDUP_REMOVED lines=10> */
.L_x_132:
[----:B------:R-:W-:Y:S05]  /*4bb0*/  BSYNC B1 ;  /* 0x0000000000017941 */ /* 0x000fea0003800000 */
.L_x_131:
        /* <DEDUP_REMOVED lines=9> */
.L_x_134:
[----:B------:R-:W-:Y:S05]  /*4c50*/  BSYNC B1 ;  /* 0x0000000000017941 */ /* 0x000fea0003800000 */
.L_x_133:
        /* <DEDUP_REMOVED lines=9> */
.L_x_136:
[----:B------:R-:W-:Y:S05]  /*4cf0*/  BSYNC B1 ;  /* 0x0000000000017941 */ /* 0x000fea0003800000 */
.L_x_135:
        /* <DEDUP_REMOVED lines=10> */
.L_x_138:
[----:B------:R-:W-:Y:S05]  /*4da0*/  BSYNC B1 ;  /* 0x0000000000017941 */ /* 0x000fea0003800000 */
.L_x_137:
        /* <DEDUP_REMOVED lines=10> */
.L_x_140:
[----:B------:R-:W-:Y:S05]  /*4e50*/  BSYNC B1 ;  /* 0x0000000000017941 */ /* 0x000fea0003800000 */
.L_x_139:
        /* <DEDUP_REMOVED lines=9> */
.L_x_142:
[----:B------:R-:W-:Y:S05]  /*4ef0*/  BSYNC B1 ;  /* 0x0000000000017941 */ /* 0x000fea0003800000 */
.L_x_141:
        /* <DEDUP_REMOVED lines=9> */
.L_x_144:
[----:B------:R-:W-:Y:S05]  /*4f90*/  BSYNC B1 ;  /* 0x0000000000017941 */ /* 0x000fea0003800000 */
.L_x_143:
        /* <DEDUP_REMOVED lines=10> */
.L_x_146:
[----:B------:R-:W-:Y:S05]  /*5040*/  BSYNC B1 ;  /* 0x0000000000017941 */ /* 0x000fea0003800000 */
.L_x_145:
        /* <DEDUP_REMOVED lines=10> */
.L_x_148:
[----:B------:R-:W-:Y:S05]  /*50f0*/  BSYNC B1 ;  /* 0x0000000000017941 */ /* 0x000fea0003800000 */
.L_x_147:
        /* <DEDUP_REMOVED lines=9> */
.L_x_150:
[----:B------:R-:W-:Y:S05]  /*5190*/  BSYNC B1 ;  /* 0x0000000000017941 */ /* 0x000fea0003800000 */
.L_x_149:
        /* <DEDUP_REMOVED lines=9> */
.L_x_152:
[----:B------:R-:W-:Y:S05]  /*5230*/  BSYNC B1 ;  /* 0x0000000000017941 */ /* 0x000fea0003800000 */
.L_x_151:
        /* <DEDUP_REMOVED lines=10> */
.L_x_154:
[----:B------:R-:W-:Y:S05]  /*52e0*/  BSYNC B1 ;  /* 0x0000000000017941 */ /* 0x000fea0003800000 */
.L_x_153:
        /* <DEDUP_REMOVED lines=10> */
.L_x_156:
[----:B------:R-:W-:Y:S05]  /*5390*/  BSYNC B1 ;  /* 0x0000000000017941 */ /* 0x000fea0003800000 */
.L_x_155:
        /* <DEDUP_REMOVED lines=9> */
.L_x_158:
[----:B------:R-:W-:Y:S05]  /*5430*/  BSYNC B1 ;  /* 0x0000000000017941 */ /* 0x000fea0003800000 */
.L_x_157:
        /* <DEDUP_REMOVED lines=9> */
.L_x_160:
[----:B------:R-:W-:Y:S05]  /*54d0*/  BSYNC B1 ;  /* 0x0000000000017941 */ /* 0x000fea0003800000 */
.L_x_159:
        /* <DEDUP_REMOVED lines=10> */
.L_x_162:
[----:B------:R-:W-:Y:S05]  /*5580*/  BSYNC B1 ;  /* 0x0000000000017941 */ /* 0x000fea0003800000 */
.L_x_161:
        /* <DEDUP_REMOVED lines=10> */
.L_x_164:
[----:B------:R-:W-:Y:S05]  /*5630*/  BSYNC B1 ;  /* 0x0000000000017941 */ /* 0x000fea0003800000 */
.L_x_163:
        /* <DEDUP_REMOVED lines=9> */
.L_x_166:
[----:B------:R-:W-:Y:S05]  /*56d0*/  BSYNC B1 ;  /* 0x0000000000017941 */ /* 0x000fea0003800000 */
.L_x_165:
        /* <DEDUP_REMOVED lines=9> */
.L_x_168:
[----:B------:R-:W-:Y:S05]  /*5770*/  BSYNC B1 ;  /* 0x0000000000017941 */ /* 0x000fea0003800000 */
.L_x_167:
        /* <DEDUP_REMOVED lines=10> */
.L_x_170:
[----:B------:R-:W-:Y:S05]  /*5820*/  BSYNC B1 ;  /* 0x0000000000017941 */ /* 0x000fea0003800000 */
.L_x_169:
        /* <DEDUP_REMOVED lines=10> */
.L_x_172:
[----:B------:R-:W-:Y:S05]  /*58d0*/  BSYNC B1 ;  /* 0x0000000000017941 */ /* 0x000fea0003800000 */
.L_x_171:
        /* <DEDUP_REMOVED lines=9> */
.L_x_174:
[----:B------:R-:W-:Y:S05]  /*5970*/  BSYNC B1 ;  /* 0x0000000000017941 */ /* 0x000fea0003800000 */
.L_x_173:
        /* <DEDUP_REMOVED lines=9> */
.L_x_176:
[----:B------:R-:W-:Y:S05]  /*5a10*/  BSYNC B1 ;  /* 0x0000000000017941 */ /* 0x000fea0003800000 */
.L_x_175:
        /* <DEDUP_REMOVED lines=10> */
.L_x_178:
[----:B------:R-:W-:Y:S05]  /*5ac0*/  BSYNC B1 ;  /* 0x0000000000017941 */ /* 0x000fea0003800000 */
.L_x_177:
        /* <DEDUP_REMOVED lines=10> */
.L_x_180:
[----:B------:R-:W-:Y:S05]  /*5b70*/  BSYNC B1 ;  /* 0x0000000000017941 */ /* 0x000fea0003800000 */
.L_x_179:
        /* <DEDUP_REMOVED lines=9> */
.L_x_182:
[----:B------:R-:W-:Y:S05]  /*5c10*/  BSYNC B1 ;  /* 0x0000000000017941 */ /* 0x000fea0003800000 */
.L_x_181:
        /* <DEDUP_REMOVED lines=9> */
.L_x_184:
[----:B------:R-:W-:Y:S05]  /*5cb0*/  BSYNC B1 ;  /* 0x0000000000017941 */ /* 0x000fea0003800000 */
.L_x_183:
        /* <DEDUP_REMOVED lines=10> */
.L_x_186:
[----:B------:R-:W-:Y:S05]  /*5d60*/  BSYNC B1 ;  /* 0x0000000000017941 */ /* 0x000fea0003800000 */
.L_x_185:
        /* <DEDUP_REMOVED lines=10> */
.L_x_188:
[----:B------:R-:W-:Y:S05]  /*5e10*/  BSYNC B1 ;  /* 0x0000000000017941 */ /* 0x000fea0003800000 */
.L_x_187:
        /* <DEDUP_REMOVED lines=9> */
.L_x_190:
[----:B------:R-:W-:Y:S05]  /*5eb0*/  BSYNC B1 ;  /* 0x0000000000017941 */ /* 0x000fea0003800000 */
.L_x_189:
        /* <DEDUP_REMOVED lines=9> */
.L_x_192:
[----:B------:R-:W-:Y:S05]  /*5f50*/  BSYNC B1 ;  /* 0x0000000000017941 */ /* 0x000fea0003800000 */
.L_x_191:
        /* <DEDUP_REMOVED lines=10> */
.L_x_194:
[----:B------:R-:W-:Y:S05]  /*6000*/  BSYNC B1 ;  /* 0x0000000000017941 */ /* 0x000fea0003800000 */
.L_x_193:
        /* <DEDUP_REMOVED lines=10> */
.L_x_196:
[----:B------:R-:W-:Y:S05]  /*60b0*/  BSYNC B1 ;  /* 0x0000000000017941 */ /* 0x000fea0003800000 */
.L_x_195:
        /* <DEDUP_REMOVED lines=9> */
.L_x_198:
[----:B------:R-:W-:Y:S05]  /*6150*/  BSYNC B1 ;  /* 0x0000000000017941 */ /* 0x000fea0003800000 */
.L_x_197:
        /* <DEDUP_REMOVED lines=9> */
.L_x_200:
[----:B------:R-:W-:Y:S05]  /*61f0*/  BSYNC B1 ;  /* 0x0000000000017941 */ /* 0x000fea0003800000 */
.L_x_199:
        /* <DEDUP_REMOVED lines=10> */
.L_x_202:
[----:B------:R-:W-:Y:S05]  /*62a0*/  BSYNC B1 ;  /* 0x0000000000017941 */ /* 0x000fea0003800000 */
.L_x_201:
        /* <DEDUP_REMOVED lines=10> */
.L_x_204:
[----:B------:R-:W-:Y:S05]  /*6350*/  BSYNC B1 ;  /* 0x0000000000017941 */ /* 0x000fea0003800000 */
.L_x_203:
        /* <DEDUP_REMOVED lines=9> */
.L_x_206:
[----:B------:R-:W-:Y:S05]  /*63f0*/  BSYNC B1 ;  /* 0x0000000000017941 */ /* 0x000fea0003800000 */
.L_x_205:
        /* <DEDUP_REMOVED lines=9> */
.L_x_208:
[----:B------:R-:W-:Y:S05]  /*6490*/  BSYNC B1 ;  /* 0x0000000000017941 */ /* 0x000fea0003800000 */
.L_x_207:
        /* <DEDUP_REMOVED lines=10> */
.L_x_210:
[----:B------:R-:W-:Y:S05]  /*6540*/  BSYNC B1 ;  /* 0x0000000000017941 */ /* 0x000fea0003800000 */
.L_x_209:
        /* <DEDUP_REMOVED lines=10> */
.L_x_212:
[----:B------:R-:W-:Y:S05]  /*65f0*/  BSYNC B1 ;  /* 0x0000000000017941 */ /* 0x000fea0003800000 */
.L_x_211:
        /* <DEDUP_REMOVED lines=9> */
.L_x_214:
[----:B------:R-:W-:Y:S05]  /*6690*/  BSYNC B1 ;  /* 0x0000000000017941 */ /* 0x000fea0003800000 */
.L_x_213:
        /* <DEDUP_REMOVED lines=9> */
.L_x_216:
[----:B------:R-:W-:Y:S05]  /*6730*/  BSYNC B1 ;  /* 0x0000000000017941 */ /* 0x000fea0003800000 */
.L_x_215:
        /* <DEDUP_REMOVED lines=10> */
.L_x_218:
[----:B------:R-:W-:Y:S05]  /*67e0*/  BSYNC B1 ;  /* 0x0000000000017941 */ /* 0x000fea0003800000 */
.L_x_217:
        /* <DEDUP_REMOVED lines=10> */
.L_x_220:
[----:B------:R-:W-:Y:S05]  /*6890*/  BSYNC B1 ;  /* 0x0000000000017941 */ /* 0x000fea0003800000 */
.L_x_219:
        /* <DEDUP_REMOVED lines=9> */
.L_x_222:
[----:B------:R-:W-:Y:S05]  /*6930*/  BSYNC B1 ;  /* 0x0000000000017941 */ /* 0x000fea0003800000 */
.L_x_221:
        /* <DEDUP_REMOVED lines=9> */
.L_x_224:
[----:B------:R-:W-:Y:S05]  /*69d0*/  BSYNC B1 ;  /* 0x0000000000017941 */ /* 0x000fea0003800000 */
.L_x_223:
        /* <DEDUP_REMOVED lines=10> */
.L_x_226:
[----:B------:R-:W-:Y:S05]  /*6a80*/  BSYNC B1 ;  /* 0x0000000000017941 */ /* 0x000fea0003800000 */
.L_x_225:
        /* <DEDUP_REMOVED lines=10> */
.L_x_228:
[----:B------:R-:W-:Y:S05]  /*6b30*/  BSYNC B1 ;  /* 0x0000000000017941 */ /* 0x000fea0003800000 */
.L_x_227:
        /* <DEDUP_REMOVED lines=9> */
.L_x_230:
[----:B------:R-:W-:Y:S05]  /*6bd0*/  BSYNC B1 ;  /* 0x0000000000017941 */ /* 0x000fea0003800000 */
.L_x_229:
        /* <DEDUP_REMOVED lines=9> */
.L_x_232:
[----:B------:R-:W-:Y:S05]  /*6c70*/  BSYNC B1 ;  /* 0x0000000000017941 */ /* 0x000fea0003800000 */
.L_x_231:
        /* <DEDUP_REMOVED lines=10> */
.L_x_234:
[----:B------:R-:W-:Y:S05]  /*6d20*/  BSYNC B1 ;  /* 0x0000000000017941 */ /* 0x000fea0003800000 */
.L_x_233:
        /* <DEDUP_REMOVED lines=10> */
.L_x_236:
[----:B------:R-:W-:Y:S05]  /*6dd0*/  BSYNC B1 ;  /* 0x0000000000017941 */ /* 0x000fea0003800000 */
.L_x_235:
        /* <DEDUP_REMOVED lines=9> */
.L_x_238:
[----:B------:R-:W-:Y:S05]  /*6e70*/  BSYNC B1 ;  /* 0x0000000000017941 */ /* 0x000fea0003800000 */
.L_x_237:
        /* <DEDUP_REMOVED lines=9> */
.L_x_240:
[----:B------:R-:W-:Y:S05]  /*6f10*/  BSYNC B1 ;  /* 0x0000000000017941 */ /* 0x000fea0003800000 */
.L_x_239:
        /* <DEDUP_REMOVED lines=10> */
.L_x_242:
[----:B------:R-:W-:Y:S05]  /*6fc0*/  BSYNC B1 ;  /* 0x0000000000017941 */ /* 0x000fea0003800000 */
.L_x_241:
        /* <DEDUP_REMOVED lines=10> */
.L_x_244:
[----:B------:R-:W-:Y:S05]  /*7070*/  BSYNC B1 ;  /* 0x0000000000017941 */ /* 0x000fea0003800000 */
.L_x_243:
        /* <DEDUP_REMOVED lines=9> */
.L_x_246:
[----:B------:R-:W-:Y:S05]  /*7110*/  BSYNC B1 ;  /* 0x0000000000017941 */ /* 0x000fea0003800000 */
.L_x_245:
        /* <DEDUP_REMOVED lines=9> */
.L_x_248:
[----:B------:R-:W-:Y:S05]  /*71b0*/  BSYNC B1 ;  /* 0x0000000000017941 */ /* 0x000fea0003800000 */
.L_x_247:
        /* <DEDUP_REMOVED lines=10> */
.L_x_250:
[----:B------:R-:W-:Y:S05]  /*7260*/  BSYNC B1 ;  /* 0x0000000000017941 */ /* 0x000fea0003800000 */
.L_x_249:
        /* <DEDUP_REMOVED lines=10> */
.L_x_252:
[----:B------:R-:W-:Y:S05]  /*7310*/  BSYNC B1 ;  /* 0x0000000000017941 */ /* 0x000fea0003800000 */
.L_x_251:
        /* <DEDUP_REMOVED lines=9> */
.L_x_254:
[----:B------:R-:W-:Y:S05]  /*73b0*/  BSYNC B1 ;  /* 0x0000000000017941 */ /* 0x000fea0003800000 */
.L_x_253:
        /* <DEDUP_REMOVED lines=9> */
.L_x_256:
[----:B------:R-:W-:Y:S05]  /*7450*/  BSYNC B1 ;  /* 0x0000000000017941 */ /* 0x000fea0003800000 */
.L_x_255:
        /* <DEDUP_REMOVED lines=10> */
.L_x_258:
[----:B------:R-:W-:Y:S05]  /*7500*/  BSYNC B1 ;  /* 0x0000000000017941 */ /* 0x000fea0003800000 */
.L_x_257:
        /* <DEDUP_REMOVED lines=10> */
.L_x_260:
[----:B------:R-:W-:Y:S05]  /*75b0*/  BSYNC B1 ;  /* 0x0000000000017941 */ /* 0x000fea0003800000 */
.L_x_259:
        /* <DEDUP_REMOVED lines=9> */
.L_x_262:
[----:B------:R-:W-:Y:S05]  /*7650*/  BSYNC B1 ;  /* 0x0000000000017941 */ /* 0x000fea0003800000 */
.L_x_261:
        /* <DEDUP_REMOVED lines=9> */
.L_x_264:
[----:B------:R-:W-:Y:S05]  /*76f0*/  BSYNC B1 ;  /* 0x0000000000017941 */ /* 0x000fea0003800000 */
.L_x_263:
        /* <DEDUP_REMOVED lines=10> */
.L_x_266:
[----:B------:R-:W-:Y:S05]  /*77a0*/  BSYNC B1 ;  /* 0x0000000000017941 */ /* 0x000fea0003800000 */
.L_x_265:
        /* <DEDUP_REMOVED lines=10> */
.L_x_268:
[----:B------:R-:W-:Y:S05]  /*7850*/  BSYNC B1 ;  /* 0x0000000000017941 */ /* 0x000fea0003800000 */
.L_x_267:
        /* <DEDUP_REMOVED lines=9> */
.L_x_270:
[----:B------:R-:W-:Y:S05]  /*78f0*/  BSYNC B1 ;  /* 0x0000000000017941 */ /* 0x000fea0003800000 */
.L_x_269:
        /* <DEDUP_REMOVED lines=9> */
.L_x_272:
[----:B------:R-:W-:Y:S05]  /*7990*/  BSYNC B1 ;  /* 0x0000000000017941 */ /* 0x000fea0003800000 */
.L_x_271:
        /* <DEDUP_REMOVED lines=10> */
.L_x_274:
[----:B------:R-:W-:Y:S05]  /*7a40*/  BSYNC B1 ;  /* 0x0000000000017941 */ /* 0x000fea0003800000 */
.L_x_273:
        /* <DEDUP_REMOVED lines=10> */
.L_x_276:
[----:B------:R-:W-:Y:S05]  /*7af0*/  BSYNC B1 ;  /* 0x0000000000017941 */ /* 0x000fea0003800000 */
.L_x_275:
        /* <DEDUP_REMOVED lines=9> */
.L_x_278:
[----:B------:R-:W-:Y:S05]  /*7b90*/  BSYNC B1 ;  /* 0x0000000000017941 */ /* 0x000fea0003800000 */
.L_x_277:
        /* <DEDUP_REMOVED lines=9> */
.L_x_280:
[----:B------:R-:W-:Y:S05]  /*7c30*/  BSYNC B1 ;  /* 0x0000000000017941 */ /* 0x000fea0003800000 */
.L_x_279:
        /* <DEDUP_REMOVED lines=10> */
.L_x_282:
[----:B------:R-:W-:Y:S05]  /*7ce0*/  BSYNC B1 ;  /* 0x0000000000017941 */ /* 0x000fea0003800000 */
.L_x_281:
        /* <DEDUP_REMOVED lines=10> */
.L_x_284:
[----:B------:R-:W-:Y:S05]  /*7d90*/  BSYNC B1 ;  /* 0x0000000000017941 */ /* 0x000fea0003800000 */
.L_x_283:
        /* <DEDUP_REMOVED lines=9> */
.L_x_286:
[----:B------:R-:W-:Y:S05]  /*7e30*/  BSYNC B1 ;  /* 0x0000000000017941 */ /* 0x000fea0003800000 */
.L_x_285:
[----:B-----5:R-:W-:Y:S01]  /*7e40*/  LOP3.LUT R3, R18, 0xffffe000, RZ, 0xc0, !PT ;  /* 0xffffe00012037812 */ /* 0x020fe200078ec0ff */
[----:B0-----:R-:W-:Y:S01]  /*7e50*/  @P1 IMAD.MOV.U32 R4, RZ, RZ, R10 ;  /* 0x000000ffff041224 */ /* 0x001fe200078e000a */
[----:B------:R-:W-:Y:S01]  /*7e60*/  ISETP.GT.AND P0, PT, R2, 0x8, P0 ;  /* 0x000000080200780c */ /* 0x000fe20000704270 */
[----:B------:R-:W-:Y:S01]  /*7e70*/  @P1 IMAD.MOV.U32 R5, RZ, RZ, R11 ;  /* 0x000000ffff051224 */ /* 0x000fe200078e000b */
[----:B------:R-:W-:Y:S01]  /*7e80*/  BSSY B1, `(.L_x_287) ;  /* 0x0000007000017945 */ /* 0x000fe20003800000 */
[----:B------:R-:W-:-:S04]  /*7e90*/  FMUL R3, R3, R22 ;  /* 0x0000001603037220 */ /* 0x000fc80000400000 */
[----:B------:R-:W-:-:S05]  /*7ea0*/  FFMA R3, R150, R23, R3 ;  /* 0x0000001796037223 */ /* 0x000fca0000000003 */
[----:B------:R-:W-:-:S05]  /*7eb0*/  F2FP.TF32.F32.PACK_B R3, R3 ;  /* 0x00000003ff03723e */ /* 0x000fca00024050ff */
[----:B------:R0:W-:Y:S01]  /*7ec0*/  @P1 STG.E desc[UR50][R4.64+0x3e0], R3 ;  /* 0x0003e00304001986 */ /* 0x0001e2000c101932 */
[----:B------:R-:W-:Y:S05]  /*7ed0*/  @!P0 BRA `(.L_x_288) ;  /* 0x0000000000048947 */ /* 0x000fea0003800000 */
[----:B------:R0:W5:Y:S02]  /*7ee0*/  LDG.E.LTC128B R18, desc[UR50][R8.64+0x3e4] ;  /* 0x0003e43208127981 */ /* 0x000164000c1e1920 */
.L_x_288:
[----:B------:R-:W-:Y:S05]  /*7ef0*/  BSYNC B1 ;  /* 0x0000000000017941 */ /* 0x000fea0003800000 */
.L_x_287:
[----:B------:R-:W-:Y:S05]  /*7f00*/  @!P0 BRA `(.L_x_289) ;  /* 0x0000002400508947 */ /* 0x000fea0003800000 */
[----:B0----5:R-:W-:-:S05]  /*7f10*/  LOP3.LUT R3, R18, 0xffffe000, RZ, 0xc0, !PT ;  /* 0xffffe00012037812 */ /* 0x021fca00078ec0ff */
[----:B------:R-:W-:-:S04]  /*7f20*/  FMUL R0, R3, R22 ;  /* 0x0000001603007220 */ /* 0x000fc80000400000 */
[----:B------:R-:W-:-:S05]  /*7f30*/  FFMA R151, R151, R23, R0 ;  /* 0x0000001797977223 */ /* 0x000fca0000000000 */
[----:B------:R-:W-:-:S05]  /*7f40*/  F2FP.TF32.F32.PACK_B R151, R151 ;  /* 0x00000097ff97723e */ /* 0x000fca00024050ff */
[----:B------:R0:W-:Y:S01]  /*7f50*/  STG.E desc[UR50][R10.64+0x3e4], R151 ;  /* 0x0003e4970a007986 */ /* 0x0001e2000c101932 */
[----:B------:R-:W-:Y:S05]  /*7f60*/  BRA `(.L_x_289) ;  /* 0x0000002400387947 */ /* 0x000fea0003800000 */
.L_x_36:
[----:B------:R-:W-:Y:S01]  /*7f70*/  ULDC.64 UR4, c[0x0][0x5c0] ;  /* 0x0001700000047ab9 */ /* 0x000fe20000000a00 */
[----:B------:R-:W-:Y:S01]  /*7f80*/  ISETP.GT.AND P1, PT, R0, 0x1, PT ;  /* 0x000000010000780c */ /* 0x000fe20003f24270 */
[-C--:B------:R-:W-:Y:S01]  /*7f90*/  FMUL R3, R24, R23.reuse ;  /* 0x0000001718037220 */ /* 0x080fe20000400000 */
[----:B------:R-:W-:Y:S01]  /*7fa0*/  LEA R4, P0, R164, UR4, 0x2 ;  /* 0x00000004a4047c11 */ /* 0x000fe2000f8010ff */
[-C--:B------:R-:W-:Y:S01]  /*7fb0*/  FMUL R25, R25, R23.reuse ;  /* 0x0000001719197220 */ /* 0x080fe20000400000 */
[----:B------:R-:W-:Y:S01]  /*7fc0*/  ISETP.GT.AND P3, PT, R2, RZ, P1 ;  /* 0x000000ff0200720c */ /* 0x000fe20000f64270 */
[----:B------:R-:W-:Y:S01]  /*7fd0*/  FMUL R9, R26, R23 ;  /* 0x000000171a097220 */ /* 0x000fe20000400000 */
[----:B------:R-:W-:Y:S01]  /*7fe0*/  F2FP.TF32.F32.PACK_B R3, R3 ;  /* 0x00000003ff03723e */ /* 0x000fe200024050ff */
[-C--:B------:R-:W-:Y:S01]  /*7ff0*/  FMUL R27, R27, R23.reuse ;  /* 0x000000171b1b7220 */ /* 0x080fe20000400000 */
[----:B------:R-:W-:Y:S01]  /*8000*/  LEA.HI.X R5, R164, UR5, R173, 0x2, P0 ;  /* 0x00000005a4057c11 */ /* 0x000fe200080f14ad */
[-C--:B------:R-:W-:Y:S01]  /*8010*/  FMUL R29, R29, R23.reuse ;  /* 0x000000171d1d7220 */ /* 0x080fe20000400000 */
[----:B------:R-:W-:Y:S01]  /*8020*/  ISETP.GT.AND P2, PT, R2, 0x8, P2 ;  /* 0x000000080200780c */ /* 0x000fe20001744270 */
[-C--:B------:R-:W-:Y:S01]  /*8030*/  FMUL R31, R31, R23.reuse ;  /* 0x000000171f1f7220 */ /* 0x080fe20000400000 */
[----:B------:R-:W-:Y:S01]  /*8040*/  ISETP.GT.AND P0, PT, R0, 0x8, PT ;  /* 0x000000080000780c */ /* 0x000fe20003f04270 */
[----:B------:R0:W-:Y:S01]  /*8050*/  @P4 STG.E desc[UR50][R4.64], R3 ;  /* 0x0000000304004986 */ /* 0x0001e2000c101932 */
[C---:B------:R-:W-:Y:S01]  /*8060*/  SHF.L.U64.HI R11, R10.reuse, 0x5, R11 ;  /* 0x000000050a0b7819 */ /* 0x040fe2000001020b */
[-C--:B------:R-:W-:Y:S01]  /*8070*/  FMUL R33, R33, R23.reuse ;  /* 0x0000001721217220 */ /* 0x080fe20000400000 */
[----:B------:R-:W-:Y:S01]  /*8080*/  LEA R6, P4, R10, R4, 0x5 ;  /* 0x000000040a067211 */ /* 0x000fe200078828ff */
[----:B------:R-:W-:Y:S01]  /*8090*/  FMUL R35, R35, R23 ;  /* 0x0000001723237220 */ /* 0x000fe20000400000 */
[----:B------:R-:W-:Y:S01]  /*80a0*/  F2FP.TF32.F32.PACK_B R25, R25 ;  /* 0x00000019ff19723e */ /* 0x000fe200024050ff */
[----:B------:R-:W-:Y:S01]  /*80b0*/  FMUL R37, R37, R23 ;  /* 0x0000001725257220 */ /* 0x000fe20000400000 */
[C---:B------:R-:W-:Y:S01]  /*80c0*/  ISETP.GT.AND P1, PT, R2.reuse, 0x8, P1 ;  /* 0x000000080200780c */ /* 0x040fe20000f24270 */
[----:B------:R-:W-:Y:S01]  /*80d0*/  IMAD.X R7, R11, 0x1, R5, P4 ;  /* 0x000000010b077824 */ /* 0x000fe200020e0605 */
[----:B------:R-:W-:Y:S01]  /*80e0*/  ISETP.GT.AND P5, PT, R2, RZ, P0 ;  /* 0x000000ff0200720c */ /* 0x000fe200007a4270 */
[----:B------:R-:W-:Y:S01]  /*80f0*/  @P3 STG.E desc[UR50][R4.64+0x4], R25 ;  /* 0x0000041904003986 */ /* 0x000fe2000c101932 */
[----:B------:R-:W-:Y:S01]  /*8100*/  F2FP.TF32.F32.PACK_B R9, R9 ;  /* 0x00000009ff09723e */ /* 0x000fe200024050ff */
[-C--:B0-----:R-:W-:Y:S01]  /*8110*/  FMUL R3, R28, R23.reuse ;  /* 0x000000171c037220 */ /* 0x081fe20000400000 */
[----:B------:R-:W-:Y:S01]  /*8120*/  ISETP.GT.AND P3, PT, R0, 0x9, PT ;  /* 0x000000090000780c */ /* 0x000fe20003f64270 */
[----:B------:R-:W-:Y:S01]  /*8130*/  FMUL R11, R30, R23 ;  /* 0x000000171e0b7220 */ /* 0x000fe20000400000 */
[----:B------:R-:W-:Y:S01]  /*8140*/  F2FP.TF32.F32.PACK_B R27, R27 ;  /* 0x0000001bff1b723e */ /* 0x000fe200024050ff */
[----:B------:R0:W-:Y:S01]  /*8150*/  @P2 STG.E desc[UR50][R6.64], R9 ;  /* 0x0000000906002986 */ /* 0x0001e2000c101932 */
[----:B------:R-:W-:Y:S01]  /*8160*/  F2FP.TF32.F32.PACK_B R3, R3 ;  /* 0x00000003ff03723e */ /* 0x000fe200024050ff */
[-C--:B------:R-:W-:Y:S01]  /*8170*/  FMUL R39, R39, R23.reuse ;  /* 0x0000001727277220 */ /* 0x080fe20000400000 */
[C---:B------:R-:W-:Y:S01]  /*8180*/  ISETP.GT.AND P4, PT, R2.reuse, RZ, P3 ;  /* 0x000000ff0200720c */ /* 0x040fe20001f84270 */
[----:B------:R-:W-:Y:S01]  /*8190*/  @P1 STG.E desc[UR50][R6.64+0x4], R27 ;  /* 0x0000041b06001986 */ /* 0x000fe2000c101932 */
[----:B------:R-:W-:Y:S01]  /*81a0*/  ISETP.GT.AND P2, PT, R2, 0x8, P0 ;  /* 0x000000080200780c */ /* 0x000fe20000744270 */
[-C--:B------:R-:W-:Y:S01]  /*81b0*/  FMUL R41, R41, R23.reuse ;  /* 0x0000001729297220 */ /* 0x080fe20000400000 */
[----:B------:R-:W-:Y:S01]  /*81c0*/  ISETP.GT.AND P0, PT, R0, 0x10, PT ;  /* 0x000000100000780c */ /* 0x000fe20003f04270 */
[----:B------:R1:W-:Y:S01]  /*81d0*/  @P5 STG.E desc[UR50][R4.64+0x20], R3 ;  /* 0x0000200304005986 */ /* 0x0003e2000c101932 */
[C---:B------:R-:W-:Y:S01]  /*81e0*/  ISETP.GT.AND P3, PT, R2.reuse, 0x8, P3 ;  /* 0x000000080200780c */ /* 0x040fe20001f64270 */
[-C--:B------:R-:W-:Y:S01]  /*81f0*/  FMUL R43, R43, R23.reuse ;  /* 0x000000172b2b7220 */ /* 0x080fe20000400000 */
[----:B------:R-:W-:Y:S01]  /*8200*/  ISETP.GT.AND P5, PT, R2, RZ, P0 ;  /* 0x000000ff0200720c */ /* 0x000fe200007a4270 */
[----:B0-----:R-:W-:Y:S01]  /*8210*/  FMUL R9, R34, R23 ;  /* 0x0000001722097220 */ /* 0x001fe20000400000 */
[----:B------:R-:W-:Y:S01]  /*8220*/  F2FP.TF32.F32.PACK_B R29, R29 ;  /* 0x0000001dff1d723e */ /* 0x000fe200024050ff */
[----:B------:R-:W-:Y:S01]  /*8230*/  FMUL R45, R45, R23 ;  /* 0x000000172d2d7220 */ /* 0x000fe20000400000 */
[----:B------:R-:W-:Y:S01]  /*8240*/  F2FP.TF32.F32.PACK_B R11, R11 ;  /* 0x0000000bff0b723e */ /* 0x000fe200024050ff */
[----:B------:R-:W-:Y:S01]  /*8250*/  FMUL R47, R47, R23 ;  /* 0x000000172f2f7220 */ /* 0x000fe20000400000 */
[----:B------:R-:W-:Y:S01]  /*8260*/  ISETP.GT.AND P1, PT, R0, 0x11, PT ;  /* 0x000000110000780c */ /* 0x000fe20003f24270 */
[----:B------:R-:W-:Y:S01]  /*8270*/  @P4 STG.E desc[UR50][R4.64+0x24], R29 ;  /* 0x0000241d04004986 */ /* 0x000fe2000c101932 */
[----:B------:R-:W-:Y:S01]  /*8280*/  F2FP.TF32.F32.PACK_B R31, R31 ;  /* 0x0000001fff1f723e */ /* 0x000fe200024050ff */
[-C--:B-1----:R-:W-:Y:S01]  /*8290*/  FMUL R3, R32, R23.reuse ;  /* 0x0000001720037220 */ /* 0x082fe20000400000 */
[C---:B------:R-:W-:Y:S01]  /*82a0*/  ISETP.GT.AND P4, PT, R2.reuse, RZ, P1 ;  /* 0x000000ff0200720c */ /* 0x040fe20000f84270 */
[----:B------:R0:W-:Y:S01]  /*82b0*/  @P2 STG.E desc[UR50][R6.64+0x20], R11 ;  /* 0x0000200b06002986 */ /* 0x0001e2000c101932 */
[----:B------:R-:W-:Y:S01]  /*82c0*/  ISETP.GT.AND P2, PT, R2, 0x8, P0 ;  /* 0x000000080200780c */ /* 0x000fe20000744270 */
[----:B------:R-:W-:Y:S01]  /*82d0*/  FMUL R49, R49, R23 ;  /* 0x0000001731317220 */ /* 0x000fe20000400000 */
[----:B------:R-:W-:Y:S01]  /*82e0*/  F2FP.TF32.F32.PACK_B R3, R3 ;  /* 0x00000003ff03723e */ /* 0x000fe200024050ff */
[----:B------:R-:W-:Y:S01]  /*82f0*/  @P3 STG.E desc[UR50][R6.64+0x24], R31 ;  /* 0x0000241f06003986 */ /* 0x000fe2000c101932 */
[----:B------:R-:W-:Y:S01]  /*8300*/  ISETP.GT.AND P0, PT, R0, 0x18, PT ;  /* 0x000000180000780c */ /* 0x000fe20003f04270 */
[-C--:B------:R-:W-:Y:S01]  /*8310*/  FMUL R51, R51, R23.reuse ;  /* 0x0000001733337220 */ /* 0x080fe20000400000 */
[C---:B------:R-:W-:Y:S01]  /*8320*/  ISETP.GT.AND P3, PT, R2.reuse, 0x8, P1 ;  /* 0x000000080200780c */ /* 0x040fe20000f64270 */
[----:B------:R1:W-:Y:S01]  /*8330*/  @P5 STG.E desc[UR50][R4.64+0x40], R3 ;  /* 0x0000400304005986 */ /* 0x0003e2000c101932 */
[----:B------:R-:W-:Y:S01]  /*8340*/  ISETP.GT.AND P5, PT, R2, RZ, P0 ;  /* 0x000000ff0200720c */ /* 0x000fe200007a4270 */
[----:B------:R-:W-:Y:S01]  /*8350*/  FMUL R53, R53, R23 ;  /* 0x0000001735357220 */ /* 0x000fe20000400000 */
[----:B------:R-:W-:Y:S01]  /*8360*/  F2FP.TF32.F32.PACK_B R33, R33 ;  /* 0x00000021ff21723e */ /* 0x000fe200024050ff */
[----:B0-----:R-:W-:Y:S01]  /*8370*/  FMUL R11, R38, R23 ;  /* 0x00000017260b7220 */ /* 0x001fe20000400000 */
[----:B------:R-:W-:Y:S01]  /*8380*/  F2FP.TF32.F32.PACK_B R9, R9 ;  /* 0x00000009ff09723e */ /* 0x000fe200024050ff */
[----:B------:R-:W-:Y:S01]  /*8390*/  FMUL R55, R55, R23 ;  /* 0x0000001737377220 */ /* 0x000fe20000400000 */
[----:B------:R-:W-:Y:S01]  /*83a0*/  ISETP.GT.AND P1, PT, R0, 0x19, PT ;  /* 0x000000190000780c */ /* 0x000fe20003f24270 */
[----:B------:R-:W-:Y:S01]  /*83b0*/  @P4 STG.E desc[UR50][R4.64+0x44], R33 ;  /* 0x0000442104004986 */ /* 0x000fe2000c101932 */
[----:B------:R-:W-:Y:S01]  /*83c0*/  F2FP.TF32.F32.PACK_B R35, R35 ;  /* 0x00000023ff23723e */ /* 0x000fe200024050ff */
[-C--:B------:R-:W-:Y:S01]  /*83d0*/  FMUL R57, R57, R23.reuse ;  /* 0x0000001739397220 */ /* 0x080fe20000400000 */
[----:B------:R-:W-:Y:S01]  /*83e0*/  ISETP.GT.AND P4, PT, R2, RZ, P1 ;  /* 0x000000ff0200720c */ /* 0x000fe20000f84270 */
[-C--:B-1----:R-:W-:Y:S01]  /*83f0*/  FMUL R3, R36, R23.reuse ;  /* 0x0000001724037220 */ /* 0x082fe20000400000 */
[----:B------:R0:W-:Y:S01]  /*8400*/  @P2 STG.E desc[UR50][R6.64+0x40], R9 ;  /* 0x0000400906002986 */ /* 0x0001e2000c101932 */
[----:B------:R-:W-:Y:S01]  /*8410*/  ISETP.GT.AND P2, PT, R2, 0x8, P0 ;  /* 0x000000080200780c */ /* 0x000fe20000744270 */
[----:B------:R-:W-:Y:S01]  /*8420*/  FMUL R59, R59, R23 ;  /* 0x000000173b3b7220 */ /* 0x000fe20000400000 */
[----:B------:R-:W-:Y:S01]  /*8430*/  ISETP.GT.AND P0, PT, R0, 0x20, PT ;  /* 0x000000200000780c */ /* 0x000fe20003f04270 */
[----:B------:R-:W-:Y:S01]  /*8440*/  @P3 STG.E desc[UR50][R6.64+0x44], R35 ;  /* 0x0000442306003986 */ /* 0x000fe2000c101932 */
[----:B------:R-:W-:Y:S01]  /*8450*/  F2FP.TF32.F32.PACK_B R3, R3 ;  /* 0x00000003ff03723e */ /* 0x000fe200024050ff */
[-C--:B------:R-:W-:Y:S01]  /*8460*/  FMUL R61, R61, R23.reuse ;  /* 0x000000173d3d7220 */ /* 0x080fe20000400000 */
[C---:B------:R-:W-:Y:S01]  /*8470*/  ISETP.GT.AND P3, PT, R2.reuse, 0x8, P1 ;  /* 0x000000080200780c */ /* 0x040fe20000f64270 */
[----:B------:R-:W-:Y:S01]  /*8480*/  FMUL R63, R63, R23 ;  /* 0x000000173f3f7220 */ /* 0x000fe20000400000 */
[----:B------:R-:W-:Y:S01]  /*8490*/  F2FP.TF32.F32.PACK_B R37, R37 ;  /* 0x00000025ff25723e */ /* 0x000fe200024050ff */
[----:B------:R1:W-:Y:S01]  /*84a0*/  @P5 STG.E desc[UR50][R4.64+0x60], R3 ;  /* 0x0000600304005986 */ /* 0x0003e2000c101932 */
[----:B------:R-:W-:Y:S01]  /*84b0*/  ISETP.GT.AND P5, PT, R2, RZ, P0 ;  /* 0x000000ff0200720c */ /* 0x000fe200007a4270 */
[----:B0-----:R-:W-:Y:S01]  /*84c0*/  FMUL R9, R42, R23 ;  /* 0x000000172a097220 */ /* 0x001fe20000400000 */
[----:B------:R-:W-:Y:S01]  /*84d0*/  F2FP.TF32.F32.PACK_B R11, R11 ;  /* 0x0000000bff0b723e */ /* 0x000fe200024050ff */
[----:B------:R-:W-:Y:S01]  /*84e0*/  @P4 STG.E desc[UR50][R4.64+0x64], R37 ;  /* 0x0000642504004986 */ /* 0x000fe2000c101932 */
[----:B------:R-:W-:Y:S01]  /*84f0*/  ISETP.GT.AND P1, PT, R0, 0x21, PT ;  /* 0x000000210000780c */ /* 0x000fe20003f24270 */
[----:B------:R-:W-:Y:S01]  /*8500*/  FMUL R65, R65, R23 ;  /* 0x0000001741417220 */ /* 0x000fe20000400000 */
[----:B------:R-:W-:Y:S01]  /*8510*/  F2FP.TF32.F32.PACK_B R39, R39 ;  /* 0x00000027ff27723e */ /* 0x000fe200024050ff */
[----:B------:R0:W-:Y:S01]  /*8520*/  @P2 STG.E desc[UR50][R6.64+0x60], R11 ;  /* 0x0000600b06002986 */ /* 0x0001e2000c101932 */
[C---:B------:R-:W-:Y:S01]  /*8530*/  ISETP.GT.AND P4, PT, R2.reuse, RZ, P1 ;  /* 0x000000ff0200720c */ /* 0x040fe20000f84270 */
[-C--:B------:R-:W-:Y:S01]  /*8540*/  FMUL R67, R67, R23.reuse ;  /* 0x0000001743437220 */ /* 0x080fe20000400000 */
[----:B------:R-:W-:Y:S01]  /*8550*/  ISETP.GT.AND P2, PT, R2, 0x8, P0 ;  /* 0x000000080200780c */ /* 0x000fe20000744270 */
[-C--:B-1----:R-:W-:Y:S01]  /*8560*/  FMUL R3, R40, R23.reuse ;  /* 0x0000001728037220 */ /* 0x082fe20000400000 */
[----:B------:R-:W-:Y:S01]  /*8570*/  ISETP.GT.AND P0, PT, R0, 0x28, PT ;  /* 0x000000280000780c */ /* 0x000fe20003f04270 */
[----:B------:R-:W-:Y:S01]  /*8580*/  @P3 STG.E desc[UR50][R6.64+0x64], R39 ;  /* 0x0000642706003986 */ /* 0x000fe2000c101932 */
[----:B------:R-:W-:Y:S01]  /*8590*/  ISETP.GT.AND P3, PT, R2, 0x8, P1 ;  /* 0x000000080200780c */ /* 0x000fe20000f64270 */
[----:B------:R-:W-:Y:S01]  /*85a0*/  FMUL R69, R69, R23 ;  /* 0x0000001745457220 */ /* 0x000fe20000400000 */
[----:B------:R-:W-:Y:S01]  /*85b0*/  F2FP.TF32.F32.PACK_B R3, R3 ;  /* 0x00000003ff03723e */ /* 0x000fe200024050ff */
[----:B------:R-:W-:Y:S01]  /*85c0*/  FMUL R71, R71, R23 ;  /* 0x0000001747477220 */ /* 0x000fe20000400000 */
[----:B------:R-:W-:Y:S01]  /*85d0*/  F2FP.TF32.F32.PACK_B R41, R41 ;  /* 0x00000029ff29723e */ /* 0x000fe200024050ff */
[----:B0-----:R-:W-:Y:S01]  /*85e0*/  FMUL R11, R46, R23 ;  /* 0x000000172e0b7220 */ /* 0x001fe20000400000 */
[----:B------:R-:W-:Y:S01]  /*85f0*/  F2FP.TF32.F32.PACK_B R9, R9 ;  /* 0x00000009ff09723e */ /* 0x000fe200024050ff */
[----:B------:R0:W-:Y:S01]  /*8600*/  @P5 STG.E desc[UR50][R4.64+0x80], R3 ;  /* 0x0000800304005986 */ /* 0x0001e2000c101932 */
[----:B------:R-:W-:Y:S01]  /*8610*/  ISETP.GT.AND P5, PT, R2, RZ, P0 ;  /* 0x000000ff0200720c */ /* 0x000fe200007a4270 */
[----:B------:R-:W-:Y:S01]  /*8620*/  FMUL R73, R73, R23 ;  /* 0x0000001749497220 */ /* 0x000fe20000400000 */
[----:B------:R-:W-:Y:S01]  /*8630*/  ISETP.GT.AND P1, PT, R0, 0x29, PT ;  /* 0x000000290000780c */ /* 0x000fe20003f24270 */
[----:B------:R-:W-:Y:S01]  /*8640*/  @P4 STG.E desc[UR50][R4.64+0x84], R41 ;  /* 0x0000842904004986 */ /* 0x000fe2000c101932 */
[----:B------:R-:W-:Y:S01]  /*8650*/  F2FP.TF32.F32.PACK_B R43, R43 ;  /* 0x0000002bff2b723e */ /* 0x000fe200024050ff */
[-C--:B------:R-:W-:Y:S01]  /*8660*/  FMUL R75, R75, R23.reuse ;  /* 0x000000174b4b7220 */ /* 0x080fe20000400000 */
[C---:B------:R-:W-:Y:S01]  /*8670*/  ISETP.GT.AND P4, PT, R2.reuse, RZ, P1 ;  /* 0x000000ff0200720c */ /* 0x040fe20000f84270 */
[----:B------:R1:W-:Y:S01]  /*8680*/  @P2 STG.E desc[UR50][R6.64+0x80], R9 ;  /* 0x0000800906002986 */ /* 0x0003e2000c101932 */
[----:B------:R-:W-:Y:S01]  /*8690*/  ISETP.GT.AND P2, PT, R2, 0x8, P0 ;  /* 0x000000080200780c */ /* 0x000fe20000744270 */
[-C--:B------:R-:W-:Y:S01]  /*86a0*/  FMUL R77, R77, R23.reuse ;  /* 0x000000174d4d7220 */ /* 0x080fe20000400000 */
[----:B------:R-:W-:Y:S01]  /*86b0*/  ISETP.GT.AND P0, PT, R0, 0x30, PT ;  /* 0x000000300000780c */ /* 0x000fe20003f04270 */
[-C--:B0-----:R-:W-:Y:S01]  /*86c0*/  FMUL R3, R44, R23.reuse ;  /* 0x000000172c037220 */ /* 0x081fe20000400000 */
[----:B------:R-:W-:Y:S01]  /*86d0*/  @P3 STG.E desc[UR50][R6.64+0x84], R43 ;  /* 0x0000842b06003986 */ /* 0x000fe2000c101932 */
[----:B------:R-:W-:Y:S01]  /*86e0*/  ISETP.GT.AND P3, PT, R2, 0x8, P1 ;  /* 0x000000080200780c */ /* 0x000fe20000f64270 */
[----:B------:R-:W-:Y:S01]  /*86f0*/  FMUL R79, R79, R23 ;  /* 0x000000174f4f7220 */ /* 0x000fe20000400000 */
[----:B------:R-:W-:Y:S01]  /*8700*/  F2FP.TF32.F32.PACK_B R45, R45 ;  /* 0x0000002dff2d723e */ /* 0x000fe200024050ff */
[----:B------:R-:W-:Y:S01]  /*8710*/  FMUL R81, R81, R23 ;  /* 0x0000001751517220 */ /* 0x000fe20000400000 */
[----:B------:R-:W-:Y:S01]  /*8720*/  F2FP.TF32.F32.PACK_B R3, R3 ;  /* 0x00000003ff03723e */ /* 0x000fe200024050ff */
[----:B------:R-:W-:Y:S01]  /*8730*/  FMUL R83, R83, R23 ;  /* 0x0000001753537220 */ /* 0x000fe20000400000 */
[----:B------:R-:W-:Y:S01]  /*8740*/  F2FP.TF32.F32.PACK_B R11, R11 ;  /* 0x0000000bff0b723e */ /* 0x000fe200024050ff */
[-C--:B-1----:R-:W-:Y:S01]  /*8750*/  FMUL R9, R50, R23.reuse ;  /* 0x0000001732097220 */ /* 0x082fe20000400000 */
[----:B------:R-:W-:Y:S01]  /*8760*/  ISETP.GT.AND P1, PT, R0, 0x31, PT ;  /* 0x000000310000780c */ /* 0x000fe20003f24270 */
[----:B------:R0:W-:Y:S01]  /*8770*/  @P5 STG.E desc[UR50][R4.64+0xa0], R3 ;  /* 0x0000a00304005986 */ /* 0x0001e2000c101932 */
[C---:B------:R-:W-:Y:S01]  /*8780*/  ISETP.GT.AND P5, PT, R2.reuse, RZ, P0 ;  /* 0x000000ff0200720c */ /* 0x040fe200007a4270 */
[----:B------:R-:W-:Y:S01]  /*8790*/  FMUL R85, R85, R23 ;  /* 0x0000001755557220 */ /* 0x000fe20000400000 */
[----:B------:R-:W-:Y:S01]  /*87a0*/  F2FP.TF32.F32.PACK_B R47, R47 ;  /* 0x0000002fff2f723e */ /* 0x000fe200024050ff */
[----:B------:R-:W-:Y:S01]  /*87b0*/  @P4 STG.E desc[UR50][R4.64+0xa4], R45 ;  /* 0x0000a42d04004986 */ /* 0x000fe2000c101932 */
[C---:B------:R-:W-:Y:S01]  /*87c0*/  ISETP.GT.AND P4, PT, R2.reuse, RZ, P1 ;  /* 0x000000ff0200720c */ /* 0x040fe20000f84270 */
[----:B------:R-:W-:Y:S01]  /*87d0*/  FMUL R87, R87, R23 ;  /* 0x0000001757577220 */ /* 0x000fe20000400000 */
[----:B------:R-:W-:Y:S01]  /*87e0*/  F2FP.TF32.F32.PACK_B R49, R49 ;  /* 0x00000031ff31723e */ /* 0x000fe200024050ff */
        /* <DEDUP_REMOVED lines=11> */
[-C--:B------:R-:W-:Y:S01]  /*88a0*/  FMUL R95, R95, R23.reuse ;  /* 0x000000175f5f7220 */ /* 0x080fe20000400000 */
[----:B------:R-:W-:Y:S01]  /*88b0*/  ISETP.GT.AND P1, PT, R0, 0x39, PT ;  /* 0x000000390000780c */ /* 0x000fe20003f24270 */
[----:B-1----:R-:W-:Y:S01]  /*88c0*/  FMUL R11, R54, R23 ;  /* 0x00000017360b7220 */ /* 0x002fe20000400000 */
[----:B------:R-:W-:Y:S01]  /*88d0*/  F2FP.TF32.F32.PACK_B R51, R51 ;  /* 0x00000033ff33723e */ /* 0x000fe200024050ff */
        /* <DEDUP_REMOVED lines=15> */
[-C--:B------:R-:W-:Y:S01]  /*89d0*/  FMUL R103, R103, R23.reuse ;  /* 0x0000001767677220 */ /* 0x080fe20000400000 */
[----:B------:R-:W-:Y:S01]  /*89e0*/  ISETP.GT.AND P1, PT, R0, 0x41, PT ;  /* 0x000000410000780c */ /* 0x000fe20003f24270 */
[----:B------:R-:W-:Y:S01]  /*89f0*/  FMUL R105, R105, R23 ;  /* 0x0000001769697220 */ /* 0x000fe20000400000 */
[----:B------:R-:W-:Y:S01]  /*8a00*/  F2FP.TF32.F32.PACK_B R3, R3 ;  /* 0x00000003ff03723e */ /* 0x000fe200024050ff */
[----:B------:R-:W-:Y:S01]  /*8a10*/  FMUL R107, R107, R23 ;  /* 0x000000176b6b7220 */ /* 0x000fe20000400000 */
[----:B------:R-:W-:Y:S01]  /*8a20*/  F2FP.TF32.F32.PACK_B R55, R55 ;  /* 0x00000037ff37723e */ /* 0x000fe200024050ff */
        /* <DEDUP_REMOVED lines=21> */
[-C--:B------:R-:W-:Y:S01]  /*8b80*/  FMUL R119, R119, R23.reuse ;  /* 0x0000001777777220 */ /* 0x080fe20000400000 */
[----:B-1----:R-:W-:Y:S01]  /*8b90*/  FMUL R11, R62, R23 ;  /* 0x000000173e0b7220 */ /* 0x002fe20000400000 */
[----:B------:R-:W-:Y:S01]  /*8ba0*/  F2FP.TF32.F32.PACK_B R61, R61 ;  /* 0x0000003dff3d723e */ /* 0x000fe200024050ff */
[-C--:B------:R-:W-:Y:S01]  /*8bb0*/  FMUL R121, R121, R23.reuse ;  /* 0x0000001779797220 */ /* 0x080fe20000400000 */
        /* <DEDUP_REMOVED lines=51> */
[----:B------:R-:W-:Y:S01]  /*8ef0*/  ISETP.GT.AND P4, PT, R2, RZ, P1 ;  /* 0x000000ff0200720c */ /* 0x000fe20000f84270 */
[----:B------:R-:W-:Y:S01]  /*8f00*/  FMUL R15, R150, R23 ;  /* 0x00000017960f7220 */ /* 0x000fe20000400000 */
[----:B------:R-:W-:Y:S01]  /*8f10*/  F2FP.TF32.F32.PACK_B R71, R71 ;  /* 0x00000047ff47723e */ /* 0x000fe200024050ff */
[----:B------:R1:W-:Y:S01]  /*8f20*/  @P2 STG.E desc[UR50][R6.64+0x140], R9 ;  /* 0x0001400906002986 */ /* 0x0003e2000c101932 */
[----:B------:R-:W-:Y:S01]  /*8f30*/  ISETP.GT.AND P2, PT, R2, 0x8, P0 ;  /* 0x000000080200780c */ /* 0x000fe20000744270 */
[-C--:B------:R-:W-:Y:S01]  /*8f40*/  FMUL R151, R151, R23.reuse ;  /* 0x0000001797977220 */ /* 0x080fe20000400000 */
[----:B------:R-:W-:Y:S01]  /*8f50*/  ISETP.GT.AND P0, PT, R0, 0x60, PT ;  /* 0x000000600000780c */ /* 0x000fe20003f04270 */
[----:B0-----:R-:W-:Y:S01]  /*8f60*/  FMUL R3, R68, R23 ;  /* 0x0000001744037220 */ /* 0x001fe20000400000 */
[----:B------:R-:W-:Y:S01]  /*8f70*/  @P3 STG.E desc[UR50][R6.64+0x144], R67 ;  /* 0x0001444306003986 */ /* 0x000fe2000c101932 */
[----:B------:R-:W-:-:S02]  /*8f80*/  ISETP.GT.AND P3, PT, R2, 0x8, P1 ;  /* 0x000000080200780c */ /* 0x000fc40000f64270 */
[----:B------:R-:W-:Y:S02]  /*8f90*/  ISETP.GT.AND P1, PT, R0, 0x61, PT ;  /* 0x000000610000780c */ /* 0x000fe40003f24270 */
[----:B------:R-:W-:Y:S01]  /*8fa0*/  F2FP.TF32.F32.PACK_B R3, R3 ;  /* 0x00000003ff03723e */ /* 0x000fe200024050ff */
[----:B-1----:R-:W-:Y:S01]  /*8fb0*/  FMUL R9, R74, R23 ;  /* 0x000000174a097220 */ /* 0x002fe20000400000 */
[----:B------:R-:W-:-:S03]  /*8fc0*/  F2FP.TF32.F32.PACK_B R73, R73 ;  /* 0x00000049ff49723e */ /* 0x000fc600024050ff */
[----:B------:R0:W-:Y:S01]  /*8fd0*/  @P5 STG.E desc[UR50][R4.64+0x160], R3 ;  /* 0x0001600304005986 */ /* 0x0001e2000c101932 */
[C---:B------:R-:W-:Y:S02]  /*8fe0*/  ISETP.GT.AND P5, PT, R2.reuse, RZ, P0 ;  /* 0x000000ff0200720c */ /* 0x040fe400007a4270 */
[----:B------:R-:W-:Y:S01]  /*8ff0*/  F2FP.TF32.F32.PACK_B R9, R9 ;  /* 0x00000009ff09723e */ /* 0x000fe200024050ff */
[----:B------:R-:W-:Y:S01]  /*9000*/  @P4 STG.E desc[UR50][R4.64+0x164], R69 ;  /* 0x0001644504004986 */ /* 0x000fe2000c101932 */
[C---:B------:R-:W-:Y:S02]  /*9010*/  ISETP.GT.AND P4, PT, R2.reuse, RZ, P1 ;  /* 0x000000ff0200720c */ /* 0x040fe40000f84270 */
[----:B------:R-:W-:Y:S01]  /*9020*/  F2FP.TF32.F32.PACK_B R75, R75 ;  /* 0x0000004bff4b723e */ /* 0x000fe200024050ff */
[----:B------:R1:W-:Y:S01]  /*9030*/  @P2 STG.E desc[UR50][R6.64+0x160], R11 ;  /* 0x0001600b06002986 */ /* 0x0003e2000c101932 */
[----:B------:R-:W-:Y:S02]  /*9040*/  ISETP.GT.AND P2, PT, R2, 0x8, P0 ;  /* 0x000000080200780c */ /* 0x000fe40000744270 */
        /* <DEDUP_REMOVED lines=250> */
[----:B------:R-:W-:Y:S01]  /*9ff0*/  ISETP.GT.AND P0, PT, R2, 0x8, P0 ;  /* 0x000000080200780c */ /* 0x000fe20000704270 */
[----:B------:R-:W-:Y:S01]  /*a000*/  @P4 STG.E desc[UR50][R4.64+0x364], R133 ;  /* 0x0003648504004986 */ /* 0x000fe2000c101932 */
[----:B------:R-:W-:Y:S02]  /*a010*/  ISETP.GT.AND P4, PT, R0, 0xe9, PT ;  /* 0x000000e90000780c */ /* 0x000fe40003f84270 */
[----:B------:R-:W-:Y:S01]  /*a020*/  F2FP.TF32.F32.PACK_B R9, R9 ;  /* 0x00000009ff09723e */ /* 0x000fe200024050ff */
[----:B------:R1:W-:Y:S01]  /*a030*/  @P2 STG.E desc[UR50][R6.64+0x360], R11 ;  /* 0x0003600b06002986 */ /* 0x0003e2000c101932 */
[C---:B------:R-:W-:Y:S02]  /*a040*/  ISETP.GT.AND P2, PT, R2.reuse, RZ, P1 ;  /* 0x000000ff0200720c */ /* 0x040fe40000f44270 */
[----:B------:R-:W-:Y:S01]  /*a050*/  ISETP.GT.AND P1, PT, R2, 0x8, P1 ;  /* 0x000000080200780c */ /* 0x000fe20000f24270 */
[----:B0-----:R-:W-:Y:S01]  /*a060*/  FMUL R3, R136, R23 ;  /* 0x0000001788037220 */ /* 0x001fe20000400000 */
[----:B------:R-:W-:Y:S01]  /*a070*/  @P3 STG.E desc[UR50][R6.64+0x364], R135 ;  /* 0x0003648706003986 */ /* 0x000fe2000c101932 */
[----:B------:R-:W-:-:S02]  /*a080*/  ISETP.GT.AND P6, PT, R2, RZ, P4 ;  /* 0x000000ff0200720c */ /* 0x000fc400027c4270 */
[----:B------:R-:W-:Y:S02]  /*a090*/  F2FP.TF32.F32.PACK_B R139, R139 ;  /* 0x0000008bff8b723e */ /* 0x000fe400024050ff */
[----:B------:R-:W-:Y:S02]  /*a0a0*/  F2FP.TF32.F32.PACK_B R3, R3 ;  /* 0x00000003ff03723e */ /* 0x000fe400024050ff */
[----:B------:R-:W-:Y:S01]  /*a0b0*/  F2FP.TF32.F32.PACK_B R141, R141 ;  /* 0x0000008dff8d723e */ /* 0x000fe200024050ff */
[----:B-1----:R-:W-:Y:S01]  /*a0c0*/  FMUL R11, R146, R23 ;  /* 0x00000017920b7220 */ /* 0x002fe20000400000 */
[----:B------:R-:W-:Y:S01]  /*a0d0*/  ISETP.GT.AND P4, PT, R2, 0x8, P4 ;  /* 0x000000080200780c */ /* 0x000fe20002784270 */
[----:B------:R0:W-:Y:S01]  /*a0e0*/  @P5 STG.E desc[UR50][R4.64+0x380], R3 ;  /* 0x0003800304005986 */ /* 0x0001e2000c101932 */
[----:B------:R-:W-:Y:S02]  /*a0f0*/  ISETP.GT.AND P5, PT, R0, 0xe8, PT ;  /* 0x000000e80000780c */ /* 0x000fe40003fa4270 */
[----:B------:R-:W-:Y:S01]  /*a100*/  F2FP.TF32.F32.PACK_B R143, R143 ;  /* 0x0000008fff8f723e */ /* 0x000fe200024050ff */
[----:B------:R-:W-:Y:S01]  /*a110*/  @P2 STG.E desc[UR50][R4.64+0x384], R137 ;  /* 0x0003848904002986 */ /* 0x000fe2000c101932 */
[----:B------:R-:W-:-:S02]  /*a120*/  ISETP.GT.AND P3, PT, R2, RZ, P5 ;  /* 0x000000ff0200720c */ /* 0x000fc40002f64270 */
[----:B------:R-:W-:Y:S01]  /*a130*/  ISETP.GT.AND P5, PT, R2, 0x8, P5 ;  /* 0x000000080200780c */ /* 0x000fe20002fa4270 */
[----:B------:R1:W-:Y:S01]  /*a140*/  @P0 STG.E desc[UR50][R6.64+0x380], R9 ;  /* 0x0003800906000986 */ /* 0x0003e2000c101932 */
[C---:B------:R-:W-:Y:S02]  /*a150*/  ISETP.GT.AND P2, PT, R0.reuse, 0xf1, PT ;  /* 0x000000f10000780c */ /* 0x040fe40003f44270 */
[----:B------:R-:W-:Y:S01]  /*a160*/  ISETP.GT.AND P0, PT, R0, 0xf9, PT ;  /* 0x000000f90000780c */ /* 0x000fe20003f04270 */
[----:B0-----:R-:W-:Y:S01]  /*a170*/  FMUL R3, R140, R23 ;  /* 0x000000178c037220 */ /* 0x001fe20000400000 */
[----:B------:R-:W-:Y:S01]  /*a180*/  @P1 STG.E desc[UR50][R6.64+0x384], R139 ;  /* 0x0003848b06001986 */ /* 0x000fe2000c101932 */
[----:B------:R-:W-:Y:S02]  /*a190*/  ISETP.GT.AND P1, PT, R0, 0xf8, PT ;  /* 0x000000f80000780c */ /* 0x000fe40003f24270 */
[----:B------:R-:W-:Y:S02]  /*a1a0*/  F2FP.TF32.F32.PACK_B R145, R145 ;  /* 0x00000091ff91723e */ /* 0x000fe400024050ff */
[----:B------:R-:W-:Y:S01]  /*a1b0*/  F2FP.TF32.F32.PACK_B R3, R3 ;  /* 0x00000003ff03723e */ /* 0x000fe200024050ff */
[----:B-1----:R-:W-:Y:S01]  /*a1c0*/  FMUL R9, R142, R23 ;  /* 0x000000178e097220 */ /* 0x002fe20000400000 */
[----:B------:R-:W-:-:S03]  /*a1d0*/  F2FP.TF32.F32.PACK_B R11, R11 ;  /* 0x0000000bff0b723e */ /* 0x000fc600024050ff */
[----:B------:R0:W-:Y:S01]  /*a1e0*/  @P3 STG.E desc[UR50][R4.64+0x3a0], R3 ;  /* 0x0003a00304003986 */ /* 0x0001e2000c101932 */
[----:B------:R-:W-:Y:S02]  /*a1f0*/  ISETP.GT.AND P3, PT, R0, 0xf0, PT ;  /* 0x000000f00000780c */ /* 0x000fe40003f64270 */
[----:B------:R-:W-:Y:S01]  /*a200*/  F2FP.TF32.F32.PACK_B R9, R9 ;  /* 0x00000009ff09723e */ /* 0x000fe200024050ff */
[----:B------:R-:W-:Y:S01]  /*a210*/  @P6 STG.E desc[UR50][R4.64+0x3a4], R141 ;  /* 0x0003a48d04006986 */ /* 0x000fe2000c101932 */
[C---:B------:R-:W-:Y:S02]  /*a220*/  ISETP.GT.AND P6, PT, R2.reuse, RZ, P3 ;  /* 0x000000ff0200720c */ /* 0x040fe40001fc4270 */
[C---:B------:R-:W-:Y:S01]  /*a230*/  ISETP.GT.AND P3, PT, R2.reuse, 0x8, P3 ;  /* 0x000000080200780c */ /* 0x040fe20001f64270 */
[----:B------:R-:W-:Y:S01]  /*a240*/  @P5 STG.E desc[UR50][R6.64+0x3a0], R9 ;  /* 0x0003a00906005986 */ /* 0x000fe2000c101932 */
[C---:B------:R-:W-:Y:S02]  /*a250*/  ISETP.GT.AND P5, PT, R2.reuse, RZ, P2 ;  /* 0x000000ff0200720c */ /* 0x040fe400017a4270 */
[----:B------:R-:W-:Y:S01]  /*a260*/  ISETP.GT.AND P2, PT, R2, 0x8, P2 ;  /* 0x000000080200780c */ /* 0x000fe20001744270 */
[----:B0-----:R-:W-:Y:S01]  /*a270*/  FMUL R3, R144, R23 ;  /* 0x0000001790037220 */ /* 0x001fe20000400000 */
[----:B------:R-:W-:Y:S01]  /*a280*/  @P4 STG.E desc[UR50][R6.64+0x3a4], R143 ;  /* 0x0003a48f06004986 */ /* 0x000fe2000c101932 */
[----:B------:R-:W-:-:S02]  /*a290*/  ISETP.GT.AND P4, PT, R2, RZ, P0 ;  /* 0x000000ff0200720c */ /* 0x000fc40000784270 */
[C---:B------:R-:W-:Y:S02]  /*a2a0*/  ISETP.GT.AND P0, PT, R2.reuse, 0x8, P0 ;  /* 0x000000080200780c */ /* 0x040fe40000704270 */
[----:B------:R-:W-:Y:S02]  /*a2b0*/  F2FP.TF32.F32.PACK_B R3, R3 ;  /* 0x00000003ff03723e */ /* 0x000fe400024050ff */
[----:B------:R-:W-:Y:S02]  /*a2c0*/  F2FP.TF32.F32.PACK_B R147, R147 ;  /* 0x00000093ff93723e */ /* 0x000fe400024050ff */
[----:B------:R-:W-:Y:S01]  /*a2d0*/  F2FP.TF32.F32.PACK_B R13, R13 ;  /* 0x0000000dff0d723e */ /* 0x000fe200024050ff */
[----:B------:R0:W-:Y:S01]  /*a2e0*/  @P6 STG.E desc[UR50][R4.64+0x3c0], R3 ;  /* 0x0003c00304006986 */ /* 0x0001e2000c101932 */
[C---:B------:R-:W-:Y:S02]  /*a2f0*/  ISETP.GT.AND P6, PT, R2.reuse, RZ, P1 ;  /* 0x000000ff0200720c */ /* 0x040fe40000fc4270 */
[----:B------:R-:W-:Y:S01]  /*a300*/  ISETP.GT.AND P1, PT, R2, 0x8, P1 ;  /* 0x000000080200780c */ /* 0x000fe20000f24270 */
[----:B------:R-:W-:Y:S01]  /*a310*/  @P5 IMAD.MOV.U32 R2, RZ, RZ, R4 ;  /* 0x000000ffff025224 */ /* 0x000fe200078e0004 */
[----:B------:R-:W-:-:S02]  /*a320*/  F2FP.TF32.F32.PACK_B R149, R149 ;  /* 0x00000095ff95723e */ /* 0x000fc400024050ff */
[----:B------:R-:W-:Y:S02]  /*a330*/  F2FP.TF32.F32.PACK_B R15, R15 ;  /* 0x0000000fff0f723e */ /* 0x000fe400024050ff */
[----:B------:R-:W-:Y:S01]  /*a340*/  F2FP.TF32.F32.PACK_B R151, R151 ;  /* 0x00000097ff97723e */ /* 0x000fe200024050ff */
[----:B0-----:R-:W-:-:S05]  /*a350*/  @P5 IMAD.MOV.U32 R3, RZ, RZ, R5 ;  /* 0x000000ffff035224 */ /* 0x001fca00078e0005 */
[----:B------:R0:W-:Y:S02]  /*a360*/  @P5 STG.E desc[UR50][R2.64+0x3c4], R145 ;  /* 0x0003c49102005986 */ /* 0x0001e4000c101932 */
[----:B0-----:R-:W-:Y:S02]  /*a370*/  @P3 IMAD.MOV.U32 R2, RZ, RZ, R6 ;  /* 0x000000ffff023224 */ /* 0x001fe400078e0006 */
[----:B------:R-:W-:-:S05]  /*a380*/  @P3 IMAD.MOV.U32 R3, RZ, RZ, R7 ;  /* 0x000000ffff033224 */ /* 0x000fca00078e0007 */
[----:B------:R0:W-:Y:S02]  /*a390*/  @P3 STG.E desc[UR50][R2.64+0x3c0], R11 ;  /* 0x0003c00b02003986 */ /* 0x0001e4000c101932 */
[----:B0-----:R-:W-:Y:S02]  /*a3a0*/  @P2 IMAD.MOV.U32 R2, RZ, RZ, R6 ;  /* 0x000000ffff022224 */ /* 0x001fe400078e0006 */
[----:B------:R-:W-:-:S05]  /*a3b0*/  @P2 IMAD.MOV.U32 R3, RZ, RZ, R7 ;  /* 0x000000ffff032224 */ /* 0x000fca00078e0007 */
[----:B------:R0:W-:Y:S02]  /*a3c0*/  @P2 STG.E desc[UR50][R2.64+0x3c4], R147 ;  /* 0x0003c49302002986 */ /* 0x0001e4000c101932 */
[----:B0-----:R-:W-:Y:S02]  /*a3d0*/  @P6 IMAD.MOV.U32 R2, RZ, RZ, R4 ;  /* 0x000000ffff026224 */ /* 0x001fe400078e0004 */
[----:B------:R-:W-:-:S05]  /*a3e0*/  @P6 IMAD.MOV.U32 R3, RZ, RZ, R5 ;  /* 0x000000ffff036224 */ /* 0x000fca00078e0005 */
[----:B------:R0:W-:Y:S04]  /*a3f0*/  @P6 STG.E desc[UR50][R2.64+0x3e0], R13 ;  /* 0x0003e00d02006986 */ /* 0x0001e8000c101932 */
[----:B------:R1:W-:Y:S01]  /*a400*/  @P4 STG.E desc[UR50][R4.64+0x3e4], R149 ;  /* 0x0003e49504004986 */ /* 0x0003e2000c101932 */
[----:B0-----:R-:W-:Y:S02]  /*a410*/  @P1 IMAD.MOV.U32 R2, RZ, RZ, R6 ;  /* 0x000000ffff021224 */ /* 0x001fe400078e0006 */
[----:B------:R-:W-:-:S05]  /*a420*/  @P1 IMAD.MOV.U32 R3, RZ, RZ, R7 ;  /* 0x000000ffff031224 */ /* 0x000fca00078e0007 */
[----:B------:R1:W-:Y:S04]  /*a430*/  @P1 STG.E desc[UR50][R2.64+0x3e0], R15 ;  /* 0x0003e00f02001986 */ /* 0x0003e8000c101932 */
[----:B------:R1:W-:Y:S02]  /*a440*/  @P0 STG.E desc[UR50][R6.64+0x3e4], R151 ;  /* 0x0003e49706000986 */ /* 0x0003e4000c101932 */
.L_x_289:
[----:B------:R-:W-:Y:S05]  /*a450*/  BSYNC B0 ;  /* 0x0000000000007941 */ /* 0x000fea0003800000 */
.L_x_35:
[----:B-1----:R-:W-:Y:S01]  /*a460*/  IMAD.U32 R2, RZ, RZ, UR38 ;  /* 0x00000026ff027e24 */ /* 0x002fe2000f8e00ff */
[----:B------:R-:W-:Y:S01]  /*a470*/  ULDC.64 UR4, c[0x0][0x650] ;  /* 0x0001940000047ab9 */ /* 0x000fe20000000a00 */
[----:B------:R-:W-:Y:S01]  /*a480*/  IMAD.U32 R0, RZ, RZ, UR41 ;  /* 0x00000029ff007e24 */ /* 0x000fe2000f8e00ff */
[----:B------:R1:W-:Y:S01]  /*a490*/  SYNCS.ARRIVE.TRANS64.A1T0 RZ, [R160+UR46], RZ ;  /* 0x000000ffa0ff79a7 */ /* 0x0003e2000810002e */
[----:B0-----:R-:W-:Y:S01]  /*a4a0*/  IMAD.U32 R3, RZ, RZ, UR39 ;  /* 0x00000027ff037e24 */ /* 0x001fe2000f8e00ff */
[C---:B------:R-:W-:Y:S01]  /*a4b0*/  LEA R16, P0, R2.reuse, R16, 0x1 ;  /* 0x0000001002107211 */ /* 0x040fe200078008ff */
[----:B-----5:R-:W-:Y:S02]  /*a4c0*/  IMAD.MOV.U32 R18, RZ, RZ, -0x1 ;  /* 0xffffffffff127424 */ /* 0x020fe400078e00ff */
[----:B------:R-:W-:Y:S01]  /*a4d0*/  IMAD.MOV.U32 R19, RZ, RZ, -0x1 ;  /* 0xffffffffff137424 */ /* 0x000fe200078e00ff */
[----:B------:R-:W-:Y:S01]  /*a4e0*/  LEA.HI.X R17, R2, R17, R0, 0x1, P0 ;  /* 0x0000001102117211 */ /* 0x000fe200000f0c00 */
[----:B------:R-:W-:Y:S01]  /*a4f0*/  IMAD.MOV.U32 R2, RZ, RZ, -0x1 ;  /* 0xffffffffff027424 */ /* 0x000fe200078e00ff */
[----:B------:R-:W-:-:S02]  /*a500*/  ISETP.GE.U32.AND P0, PT, R16, UR4, PT ;  /* 0x0000000410007c0c */ /* 0x000fc4000bf06070 */
[----:B------:R-:W-:Y:S02]  /*a510*/  PRMT R0, RZ, 0x7610, R0 ;  /* 0x00007610ff007816 */ /* 0x000fe40000000000 */
[----:B------:R-:W-:-:S13]  /*a520*/  ISETP.GE.U32.AND.EX P0, PT, R17, UR5, PT, P0 ;  /* 0x0000000511007c0c */ /* 0x000fda000bf06100 */
[----:B-1----:R-:W-:Y:S05]  /*a530*/  @P0 BRA `(.L_x_290) ;  /* 0x00000004008c0947 */ /* 0x002fea0003800000 */
[----:B------:R-:W0:Y:S01]  /*a540*/  S2UR UR7, SR_CTAID.X ;  /* 0x00000000000779c3 */ /* 0x000e220000002500 */
[----:B------:R-:W-:Y:S01]  /*a550*/  ULDC.64 UR4, c[0x0][0x628] ;  /* 0x00018a0000047ab9 */ /* 0x000fe20000000a00 */
[----:B------:R-:W-:Y:S01]  /*a560*/  ULDC UR6, c[0x0][0x150] ;  /* 0x0000540000067ab9 */ /* 0x000fe20000000800 */
[----:B------:R-:W-:Y:S01]  /*a570*/  ISETP.NE.U32.AND P0, PT, RZ, UR4, PT ;  /* 0x00000004ff007c0c */ /* 0x000fe2000bf05070 */
[----:B------:R-:W-:Y:S01]  /*a580*/  ULDC UR15, c[0x0][0x630] ;  /* 0x00018c00000f7ab9 */ /* 0x000fe20000000800 */
[C---:B------:R-:W-:Y:S01]  /*a590*/  R2UR UR16, R16.reuse ;  /* 0x00000000101072ca */ /* 0x040fe200000e0000 */
[----:B------:R-:W-:Y:S01]  /*a5a0*/  ULDC UR18, c[0x0][0x154] ;  /* 0x0000550000127ab9 */ /* 0x000fe20000000800 */
[----:B------:R-:W-:Y:S01]  /*a5b0*/  ISETP.NE.AND.EX P0, PT, RZ, UR5, PT, P0 ;  /* 0x00000005ff007c0c */ /* 0x000fe2000bf05300 */
[----:B------:R-:W1:Y:S01]  /*a5c0*/  S2UR UR19, SR_CTAID.Y ;  /* 0x00000000001379c3 */ /* 0x000e620000002600 */
[----:B------:R-:W-:Y:S02]  /*a5d0*/  R2UR UR17, R17 ;  /* 0x00000000111172ca */ /* 0x000fe400000e0000 */
[----:B------:R-:W-:-:S02]  /*a5e0*/  R2UR UR12, R16 ;  /* 0x00000000100c72ca */ /* 0x000fc400000e0000 */
[----:B------:R-:W-:Y:S02]  /*a5f0*/  R2UR UR13, R17 ;  /* 0x00000000110d72ca */ /* 0x000fe400000e0000 */
[----:B0-----:R-:W-:-:S05]  /*a600*/  I2FP.F32.U32 R0, UR7 ;  /* 0x0000000700007c45 */ /* 0x001fca0008201000 */
[----:B------:R-:W-:-:S04]  /*a610*/  FMUL R0, R0, UR6 ;  /* 0x0000000600007c20 */ /* 0x000fc80008400000 */
[----:B------:R0:W0:Y:S01]  /*a620*/  F2I.U32.TRUNC.NTZ R2, R0 ;  /* 0x0000000000027305 */ /* 0x000022000020f000 */
[----:B-1----:R-:W-:Y:S05]  /*a630*/  @!P0 BRA `(.L_x_291) ;  /* 0x0000000000308947 */ /* 0x002fea0003800000 */
        /* <DEDUP_REMOVED lines=12> */
.L_x_291:
[----:B------:R-:W-:Y:S01]  /*a700*/  USHF.R.U64 UR6, UR12, UR15, UR13 ;  /* 0x0000000f0c067299 */ /* 0x000fe2000800120d */
[----:B0-----:R-:W-:Y:S01]  /*a710*/  I2FP.F32.U32 R0, UR19 ;  /* 0x0000001300007c45 */ /* 0x001fe20008201000 */
[----:B------:R-:W-:Y:S01]  /*a720*/  USHF.R.U32.HI UR4, URZ, UR15, UR13 ;  /* 0x0000000f3f047299 */ /* 0x000fe2000801160d */
[----:B------:R-:W-:Y:S01]  /*a730*/  R2UR UR14, R2 ;  /* 0x00000000020e72ca */ /* 0x000fe200000e0000 */
[----:B------:R-:W-:Y:S02]  /*a740*/  UIADD3 UR9, UP0, URZ, -UR6, URZ ;  /* 0x800000063f097290 */ /* 0x000fe4000ff1e03f */
[----:B------:R-:W-:Y:S01]  /*a750*/  FMUL R0, R0, UR18 ;  /* 0x0000001200007c20 */ /* 0x000fe20008400000 */
[----:B------:R-:W-:Y:S01]  /*a760*/  ULDC.64 UR12, c[0x0][0x620] ;  /* 0x00018800000c7ab9 */ /* 0x000fe20000000a00 */
[----:B------:R-:W-:Y:S01]  /*a770*/  UIADD3.X UR4, URZ, ~UR4, URZ, UP0, !UPT ;  /* 0x800000043f047290 */ /* 0x000fe200087fe43f */
[----:B------:R-:W-:Y:S01]  /*a780*/  UMOV UR10, UR16 ;  /* 0x00000010000a7c82 */ /* 0x000fe20008000000 */
[----:B------:R-:W-:-:S02]  /*a790*/  UMOV UR11, UR17 ;  /* 0x00000011000b7c82 */ /* 0x000fc40008000000 */
[----:B------:R-:W0:Y:S01]  /*a7a0*/  F2I.U32.TRUNC.NTZ R0, R0 ;  /* 0x0000000000007305 */ /* 0x000e22000020f000 */
[----:B------:R-:W-:Y:S02]  /*a7b0*/  UIMAD UR4, UR4, UR12, URZ ;  /* 0x0000000c040472a4 */ /* 0x000fe4000f8e023f */
[----:B------:R-:W-:Y:S02]  /*a7c0*/  UIMAD.WIDE.U32 UR10, UR9, UR12, UR10 ;  /* 0x0000000c090a72a5 */ /* 0x000fe4000f8e000a */
[----:B------:R-:W-:Y:S01]  /*a7d0*/  UIMAD UR9, UR9, UR13, UR4 ;  /* 0x0000000d090972a4 */ /* 0x000fe2000f8e0204 */
[----:B------:R-:W-:Y:S01]  /*a7e0*/  ULDC UR22, c[0x0][0x658] ;  /* 0x0001960000167ab9 */ /* 0x000fe20000000800 */
[----:B------:R-:W-:Y:S02]  /*a7f0*/  UMOV UR12, 0xffffffff ;  /* 0xffffffff000c7882 */ /* 0x000fe40000000000 */
[----:B------:R-:W-:Y:S01]  /*a800*/  UIADD3 UR11, UR11, UR9, URZ ;  /* 0x000000090b0b7290 */ /* 0x000fe2000fffe03f */
[----:B------:R-:W-:Y:S01]  /*a810*/  ULDC UR13, c[0x0][0x618] ;  /* 0x00018600000d7ab9 */ /* 0x000fe20000000800 */
[----:B------:R-:W-:Y:S01]  /*a820*/  ULDC.64 UR4, c[0x0][0x640] ;  /* 0x0001900000047ab9 */ /* 0x000fe20000000a00 */
[----:B------:R-:W-:Y:S01]  /*a830*/  USHF.L.U32 UR18, UR12, UR22, URZ ;  /* 0x000000160c127299 */ /* 0x000fe2000800063f */
[----:B------:R-:W-:Y:S01]  /*a840*/  ISETP.NE.U32.AND P0, PT, RZ, UR4, PT ;  /* 0x00000004ff007c0c */ /* 0x000fe2000bf05070 */
[----:B------:R-:W-:Y:S01]  /*a850*/  USHF.R.U64 UR12, UR10, UR13, UR11 ;  /* 0x0000000d0a0c7299 */ /* 0x000fe2000800120b */
[----:B0-----:R-:W-:Y:S01]  /*a860*/  R2UR UR16, R0 ;  /* 0x00000000001072ca */ /* 0x001fe200000e0000 */
[----:B------:R-:W-:Y:S01]  /*a870*/  USHF.R.U32.HI UR10, URZ, UR13, UR11 ;  /* 0x0000000d3f0a7299 */ /* 0x000fe2000801160b */
[----:B------:R-:W-:Y:S01]  /*a880*/  ISETP.NE.AND.EX P0, PT, RZ, UR5, PT, P0 ;  /* 0x00000005ff007c0c */ /* 0x000fe2000bf05300 */
[----:B------:R-:W-:Y:S01]  /*a890*/  ULDC UR17, c[0x0][0x608] ;  /* 0x0001820000117ab9 */ /* 0x000fe20000000800 */
[----:B------:R-:W-:-:S02]  /*a8a0*/  ULOP3.LUT UR23, URZ, UR18, URZ, 0x33, !UPT ;  /* 0x000000123f177292 */ /* 0x000fc4000f8e333f */
[----:B------:R-:W-:Y:S02]  /*a8b0*/  USHF.R.U64 UR18, UR12, UR17, UR10 ;  /* 0x000000110c127299 */ /* 0x000fe4000800120a */
[----:B------:R-:W-:Y:S01]  /*a8c0*/  USHF.R.U32.HI UR10, URZ, UR17, UR10 ;  /* 0x000000113f0a7299 */ /* 0x000fe2000801160a */
[----:B------:R-:W-:Y:S01]  /*a8d0*/  UMOV UR20, 0x1 ;  /* 0x0000000100147882 */ /* 0x000fe20000000000 */
[----:B------:R-:W-:Y:S02]  /*a8e0*/  UIADD3 UR14, -UR14, URZ, URZ ;  /* 0x0000003f0e0e7290 */ /* 0x000fe4000fffe13f */
[----:B------:R-:W-:Y:S02]  /*a8f0*/  USHF.L.U32 UR13, UR20, UR22, URZ ;  /* 0x00000016140d7299 */ /* 0x000fe4000800063f */
[----:B------:R-:W-:Y:S01]  /*a900*/  USHF.R.U64 UR20, UR18, UR22, UR10 ;  /* 0x0000001612147299 */ /* 0x000fe2000800120a */
[----:B------:R-:W-:Y:S01]  /*a910*/  ULDC UR15, c[0x0][0x144] ;  /* 0x00005100000f7ab9 */ /* 0x000fe20000000800 */
[----:B------:R-:W-:Y:S01]  /*a920*/  ULDC UR8, c[0x0][0x600] ;  /* 0x0001800000087ab9 */ /* 0x000fe20000000800 */
[----:B------:R-:W-:-:S02]  /*a930*/  UIADD3 UR21, -UR16, URZ, URZ ;  /* 0x0000003f10157290 */ /* 0x000fc4000fffe13f */
[----:B------:R-:W-:Y:S02]  /*a940*/  USHF.R.U32.HI UR17, URZ, UR22, UR10 ;  /* 0x000000163f117299 */ /* 0x000fe4000801160a */
[----:B------:R-:W-:Y:S02]  /*a950*/  UIADD3 UR9, UR8, -0x1, URZ ;  /* 0xffffffff08097890 */ /* 0x000fe4000fffe03f */
[----:B------:R-:W-:Y:S01]  /*a960*/  UIMAD UR22, UR15, UR14, UR7 ;  /* 0x0000000e0f1672a4 */ /* 0x000fe2000f8e0207 */
[----:B------:R-:W-:Y:S01]  /*a970*/  ULDC UR26, c[0x0][0x148] ;  /* 0x00005200001a7ab9 */ /* 0x000fe20000000800 */
[----:B------:R-:W-:Y:S01]  /*a980*/  ULDC UR24, c[0x0][0x648] ;  /* 0x0001920000187ab9 */ /* 0x000fe20000000800 */
[----:B------:R-:W-:Y:S01]  /*a990*/  ULDC UR25, c[0x0][0x638] ;  /* 0x00018e0000197ab9 */ /* 0x000fe20000000800 */
        /* <DEDUP_REMOVED lines=12> */
.L_x_292:
[----:B------:R-:W-:Y:S01]  /*aa60*/  UISETP.NE.AND UP0, UPT, UR40, URZ, UPT ;  /* 0x0000003f2800728c */ /* 0x000fe2000bf05270 */
[----:B------:R-:W-:Y:S01]  /*aa70*/  IMAD.MOV.U32 R0, RZ, RZ, 0x1 ;  /* 0x00000001ff007424 */ /* 0x000fe200078e00ff */
[----:B------:R-:W-:Y:S01]  /*aa80*/  USHF.R.U64 UR4, UR16, UR24, UR17 ;  /* 0x0000001810047299 */ /* 0x000fe20008001211 */
[----:B------:R-:W-:Y:S01]  /*aa90*/  IMAD.U32 R19, RZ, RZ, UR6 ;  /* 0x00000006ff137e24 */ /* 0x000fe2000f8e00ff */
[----:B------:R-:W-:Y:S02]  /*aaa0*/  ULOP3.LUT UR18, UR18, UR23, URZ, 0xc0, !UPT ;  /* 0x0000001712127292 */ /* 0x000fe4000f8ec03f */
[----:B------:R-:W-:Y:S02]  /*aab0*/  UIADD3 UR5, -UR4, URZ, URZ ;  /* 0x0000003f04057290 */ /* 0x000fe4000fffe13f */
[----:B------:R-:W-:Y:S02]  /*aac0*/  ULOP3.LUT UR9, UR12, UR9, URZ, 0xc0, !UPT ;  /* 0x000000090c097292 */ /* 0x000fe4000f8ec03f */
[----:B------:R-:W-:-:S02]  /*aad0*/  UIMAD UR4, UR13, UR4, UR18 ;  /* 0x000000040d0472a4 */ /* 0x000fc4000f8e0212 */
[----:B------:R-:W-:Y:S02]  /*aae0*/  @UP0 UIMAD UR22, UR26, UR21, UR19 ;  /* 0x000000151a1602a4 */ /* 0x000fe4000f8e0213 */
[----:B------:R-:W-:Y:S01]  /*aaf0*/  UIMAD UR5, UR5, UR25, UR20 ;  /* 0x00000019050572a4 */ /* 0x000fe2000f8e0214 */
[----:B------:R-:W-:Y:S02]  /*ab00*/  ULDC UR7, c[0x0][0x610] ;  /* 0x0001840000077ab9 */ /* 0x000fe40000000800 */
[----:B------:R-:W-:Y:S02]  /*ab10*/  UIMAD UR4, UR4, UR7, UR22 ;  /* 0x00000007040472a4 */ /* 0x000fe4000f8e0216 */
[----:B------:R-:W-:-:S04]  /*ab20*/  UIMAD UR5, UR5, UR8, UR9 ;  /* 0x00000008050572a4 */ /* 0x000fc8000f8e0209 */
[----:B------:R-:W-:Y:S02]  /*ab30*/  USEL UR7, UR5, UR4, !UP0 ;  /* 0x0000000405077287 */ /* 0x000fe4000c000000 */
[----:B------:R-:W-:-:S04]  /*ab40*/  USEL UR4, UR4, UR5, !UP0 ;  /* 0x0000000504047287 */ /* 0x000fc8000c000000 */
[----:B------:R-:W-:Y:S02]  /*ab50*/  IMAD.U32 R2, RZ, RZ, UR7 ;  /* 0x00000007ff027e24 */ /* 0x000fe4000f8e00ff */
[----:B------:R-:W-:-:S07]  /*ab60*/  IMAD.U32 R18, RZ, RZ, UR4 ;  /* 0x00000004ff127e24 */ /* 0x000fce000f8e00ff */
.L_x_290:
[----:B------:R-:W-:Y:S02]  /*ab70*/  LOP3.LUT P0, RZ, R0, 0xff, RZ, 0xc0, !PT ;  /* 0x000000ff00ff7812 */ /* 0x000fe4000780c0ff */
[----:B------:R-:W-:-:S11]  /*ab80*/  LOP3.LUT R172, R172, 0x1, RZ, 0x3c, !PT ;  /* 0x00000001acac7812 */ /* 0x000fd600078e3cff */
[----:B------:R-:W-:Y:S05]  /*ab90*/  @P0 BRA `(.L_x_293) ;  /* 0xffffff6800e80947 */ /* 0x000fea000383ffff */
[----:B------:R-:W-:Y:S05]  /*aba0*/  EXIT ;  /* 0x000000000000794d */ /* 0x000fea0003800000 */
.L_x_16:
[----:B------:R-:W-:-:S08]  /*abb0*/  ISETP.NE.AND P0, PT, RZ, UR6, PT ;  /* 0x00000006ff007c0c */ /* 0x000fd0000bf05270 */
[----:B-----5:R-:W0:-:S00]  /*abc0*/  USETMAXREG.DEALLOC.CTAPOOL 0x28 ;  /* 0x00000028000079c8 */ /* 0x020e0000080e0500 */
[----:B------:R-:W-:Y:S05]  /*abd0*/  @P0 EXIT ;  /* 0x000000000000094d */ /* 0x000fea0003800000 */
[----:B0-----:R-:W-:Y:S01]  /*abe0*/  LOP3.LUT P0, RZ, R4, 0xff, RZ, 0xc0, !PT ;  /* 0x000000ff04ff7812 */ /* 0x001fe2000780c0ff */
[----:B------:R-:W-:Y:S02]  /*abf0*/  IMAD.MOV.U32 R9, RZ, RZ, 0x1 ;  /* 0x00000001ff097424 */ /* 0x000fe400078e00ff */
[----:B------:R-:W-:-:S10]  /*ac00*/  IMAD.MOV.U32 R8, RZ, RZ, RZ ;  /* 0x000000ffff087224 */ /* 0x000fd400078e00ff */
[----:B------:R-:W-:Y:S05]  /*ac10*/  @!P0 BRA `(.L_x_294) ;  /* 0x0000000c00a08947 */ /* 0x000fea0003800000 */
[----:B------:R-:W0:Y:S01]  /*ac20*/  S2UR UR5, SR_CgaCtaId ;  /* 0x00000000000579c3 */ /* 0x000e220000008800 */
[----:B------:R-:W-:Y:S01]  /*ac30*/  UMOV UR7, 0x1 ;  /* 0x0000000100077882 */ /* 0x000fe20000000000 */
[----:B------:R-:W-:Y:S01]  /*ac40*/  LOP3.LUT P0, RZ, R0, 0x1f, RZ, 0xc0, !PT ;  /* 0x0000001f00ff7812 */ /* 0x000fe2000780c0ff */
[----:B------:R-:W-:Y:S01]  /*ac50*/  ULDC UR13, c[0x0][0x658] ;  /* 0x00019600000d7ab9 */ /* 0x000fe20000000800 */
[----:B------:R-:W-:Y:S01]  /*ac60*/  UMOV UR6, 0xffffffff ;  /* 0xffffffff00067882 */ /* 0x000fe20000000000 */
[----:B------:R-:W-:Y:S01]  /*ac70*/  BSSY B0, `(.L_x_294) ;  /* 0x00000e2000007945 */ /* 0x000fe20003800000 */
[----:B------:R-:W-:Y:S01]  /*ac80*/  USHF.L.U32 UR6, UR6, UR13, URZ ;  /* 0x0000000d06067299 */ /* 0x000fe2000800063f */
[C---:B------:R-:W-:Y:S01]  /*ac90*/  ISETP.NE.AND P3, PT, R3.reuse, RZ, PT ;  /* 0x000000ff0300720c */ /* 0x040fe20003f65270 */
[----:B------:R-:W-:Y:S01]  /*aca0*/  IMAD.MOV.U32 R0, RZ, RZ, 0x1 ;  /* 0x00000001ff007424 */ /* 0x000fe200078e00ff */
[----:B------:R-:W-:Y:S01]  /*acb0*/  ISETP.NE.OR P0, PT, R3, RZ, !P0 ;  /* 0x000000ff0300720c */ /* 0x000fe20004705670 */
[----:B------:R-:W-:Y:S01]  /*acc0*/  IMAD.MOV.U32 R9, RZ, RZ, 0x1 ;  /* 0x00000001ff097424 */ /* 0x000fe200078e00ff */
[----:B------:R-:W-:Y:S01]  /*acd0*/  ULDC UR14, c[0x0][0x600] ;  /* 0x00018000000e7ab9 */ /* 0x000fe20000000800 */
[----:B------:R-:W-:Y:S01]  /*ace0*/  IMAD.MOV.U32 R8, RZ, RZ, RZ ;  /* 0x000000ffff087224 */ /* 0x000fe200078e00ff */
[----:B------:R-:W-:Y:S01]  /*acf0*/  UMOV UR29, 0x5 ;  /* 0x00000005001d7882 */ /* 0x000fe20000000000 */
[----:B------:R-:W-:-:S02]  /*ad00*/  UIADD3 UR48, UR37, 0x1, URZ ;  /* 0x0000000125307890 */ /* 0x000fc4000fffe03f */
[----:B------:R-:W-:Y:S02]  /*ad10*/  ULOP3.LUT UR47, UR42, 0x2, URZ, 0xfc, !UPT ;  /* 0x000000022a2f7892 */ /* 0x000fe4000f8efc3f */
[----:B------:R-:W-:Y:S02]  /*ad20*/  UIADD3 UR14, UR14, -0x1, URZ ;  /* 0xffffffff0e0e7890 */ /* 0x000fe4000fffe03f */
[----:B------:R-:W-:Y:S02]  /*ad30*/  USHF.L.U32 UR13, UR7, UR13, URZ ;  /* 0x0000000d070d7299 */ /* 0x000fe4000800063f */
[----:B------:R-:W-:Y:S02]  /*ad40*/  ULOP3.LUT UR22, URZ, UR6, URZ, 0x33, !UPT ;  /* 0x000000063f167292 */ /* 0x000fe4000f8e333f */
[----:B0-----:R-:W-:Y:S02]  /*ad50*/  ULOP3.LUT UR4, UR5, 0x1, URZ, 0xc0, !UPT ;  /* 0x0000000105047892 */ /* 0x001fe4000f8ec03f */
[----:B------:R-:W-:-:S02]  /*ad60*/  USHF.R.U32.HI UR46, URZ, 0x1, UR5 ;  /* 0x000000013f2e7899 */ /* 0x000fc40008011605 */
[----:B------:R-:W-:Y:S02]  /*ad70*/  USHF.L.U32 UR15, UR5, 0x7, URZ ;  /* 0x00000007050f7899 */ /* 0x000fe4000800063f */
[----:B------:R-:W-:Y:S02]  /*ad80*/  USHF.L.U32 UR21, UR5, 0xc, URZ ;  /* 0x0000000c05157899 */ /* 0x000fe4000800063f */
[----:B------:R-:W-:Y:S02]  /*ad90*/  ULOP3.LUT UR5, UR5, 0xfffffffe, URZ, 0xc0, !UPT ;  /* 0xfffffffe05057892 */ /* 0x000fe4000f8ec03f */
[----:B------:R-:W-:Y:S02]  /*ada0*/  UISETP.GT.U32.AND UP0, UPT, UR4, 0xffff, UPT ;  /* 0x0000ffff0400788c */ /* 0x000fe4000bf04070 */
[----:B------:R-:W-:Y:S02]  /*adb0*/  USHF.L.U32 UR23, UR7, UR5, URZ ;  /* 0x0000000507177299 */ /* 0x000fe4000800063f */
[----:B------:R-:W-:-:S02]  /*adc0*/  ULOP3.LUT UR5, UR5, 0x1, URZ, 0xfc, !UPT ;  /* 0x0000000105057892 */ /* 0x000fc4000f8efc3f */
[----:B------:R-:W-:Y:S02]  /*add0*/  USEL UR4, UR4, 0xffff, !UP0 ;  /* 0x0000ffff04047887 */ /* 0x000fe4000c000000 */
[----:B------:R-:W-:Y:S02]  /*ade0*/  USHF.L.U32 UR5, UR7, UR5, URZ ;  /* 0x0000000507057299 */ /* 0x000fe4000800063f */
[----:B------:R-:W-:Y:S02]  /*adf0*/  ULOP3.LUT UR4, UR4, 0xffff, URZ, 0xc0, !UPT ;  /* 0x0000ffff04047892 */ /* 0x000fe4000f8ec03f */
[----:B------:R-:W-:Y:S02]  /*ae00*/  ULOP3.LUT UR15, UR15, 0x80, URZ, 0xc0, !UPT ;  /* 0x000000800f0f7892 */ /* 0x000fe4000f8ec03f */
[----:B------:R-:W-:Y:S02]  /*ae10*/  ULOP3.LUT UR21, UR21, 0x1000, URZ, 0xc0, !UPT ;  /* 0x0000100015157892 */ /* 0x000fe4000f8ec03f */
[----:B------:R-:W-:-:S02]  /*ae20*/  ULOP3.LUT UR23, UR23, UR5, URZ, 0xfc, !UPT ;  /* 0x0000000517177292 */ /* 0x000fc4000f8efc3f */
[----:B------:R-:W-:Y:S01]  /*ae30*/  USHF.L.U32 UR29, UR29, UR4, URZ ;  /* 0x000000041d1d7299 */ /* 0x000fe2000800063f */
[----:B------:R-:W-:-:S11]  /*ae40*/  ULDC.64 UR30, c[0x0][0x198] ;  /* 0x00006600001e7ab9 */ /* 0x000fd60000000a00 */
.L_x_306:
[----:B------:R-:W-:-:S03]  /*ae50*/  UMOV UR4, 0xffffffff ;  /* 0xffffffff00047882 */ /* 0x000fc60000000000 */
[----:B------:R-:W-:Y:S05]  /*ae60*/  BRA.DIV UR4, `(.L_x_295) ;  /* 0x0000000e04dc7947 */ /* 0x000fea000b800000 */
[----:B------:R-:W-:-:S13]  /*ae70*/  ELECT P6, URZ, PT ;  /* 0x00000000003f782f */ /* 0x000fda00038c0000 */
.L_x_317:
[----:B------:R-:W0:Y:S01]  /*ae80*/  LDC R3, c[0x0][0x28c] ;  /* 0x0000a300ff037b82 */ /* 0x000e220000000800 */
[----:B------:R-:W-:Y:S01]  /*ae90*/  BSSY B1, `(.L_x_296) ;  /* 0x000004a000017945 */ /* 0x000fe20003800000 */
[----:B0-----:R-:W-:-:S13]  /*aea0*/  ISETP.LT.OR P6, PT, R3, 0x1, !P6 ;  /* 0x000000010300780c */ /* 0x001fda00077c1670 */
[----:B------:R-:W-:Y:S05]  /*aeb0*/  @P6 BRA `(.L_x_297) ;  /* 0x00000004001c6947 */ /* 0x000fea0003800000 */
[----:B------:R-:W-:Y:S01]  /*aec0*/  LEA R18, R18, UR46, 0x1 ;  /* 0x0000002e12127c11 */ /* 0x000fe2000f8e08ff */
[----:B------:R-:W-:Y:S01]  /*aed0*/  IMAD.MOV.U32 R11, RZ, RZ, RZ ;  /* 0x000000ffff0b7224 */ /* 0x000fe200078e00ff */
[----:B------:R-:W-:Y:S01]  /*aee0*/  LEA R6, R2, UR15, 0x8 ;  /* 0x0000000f02067c11 */ /* 0x000fe2000f8e40ff */
[----:B------:R-:W-:Y:S02]  /*aef0*/  IMAD.U32 R12, RZ, RZ, UR48 ;  /* 0x00000030ff0c7e24 */ /* 0x000fe4000f8e00ff */
[----:B------:R-:W-:Y:S02]  /*af00*/  IMAD.MOV.U32 R2, RZ, RZ, R9 ;  /* 0x000000ffff027224 */ /* 0x000fe400078e0009 */
[----:B------:R-:W-:Y:S02]  /*af10*/  IMAD.MOV.U32 R3, RZ, RZ, R8 ;  /* 0x000000ffff037224 */ /* 0x000fe400078e0008 */
[----:B------:R-:W-:-:S07]  /*af20*/  IMAD.SHL.U32 R18, R18, 0x20, RZ ;  /* 0x0000002012127824 */ /* 0x000fce00078e00ff */
.L_x_301:
[----:B------:R-:W0:Y:S01]  /*af30*/  S2R R5, SR_CgaCtaId ;  /* 0x0000000000057919 */ /* 0x000e220000008800 */
[----:B------:R-:W-:-:S04]  /*af40*/  MOV R4, 0x400 ;  /* 0x0000040000047802 */ /* 0x000fc80000000f00 */
[----:B0-----:R-:W-:Y:S02]  /*af50*/  LEA R10, R5, R4, 0x18 ;  /* 0x00000004050a7211 */ /* 0x001fe400078ec0ff */
[----:B------:R-:W-:Y:S01]  /*af60*/  SHF.L.U32 R4, R2, 0x1f, RZ ;  /* 0x0000001f02047819 */ /* 0x000fe200000006ff */
[----:B------:R-:W0:Y:S02]  /*af70*/  @!P3 LDC R5, c[0x0][0x500] ;  /* 0x00014000ff05bb82 */ /* 0x000e240000000800 */
[----:B------:R-:W-:-:S04]  /*af80*/  IMAD R7, R3, 0x8, R10 ;  /* 0x0000000803077824 */ /* 0x000fc800078e020a */
[----:B------:R-:W1:Y:S02]  /*af90*/  SYNCS.PHASECHK.TRANS64.TRYWAIT P1, [R7+URZ+0x10], R4 ;  /* 0x00001004070075a7 */ /* 0x000e64000802017f */
[----:B-1----:R-:W-:Y:S05]  /*afa0*/  @!P1 BRA `(.L_x_298) ;  /* 0x0000000c00ac9947 */ /* 0x002fea0003800000 */
.L_x_318:
[----:B------:R-:W-:Y:S01]  /*afb0*/  UPRMT UR4, UR47, 0x9910, URZ ;  /* 0x000099102f047896 */ /* 0x000fe2000800003f */
[----:B0-----:R0:W-:Y:S03]  /*afc0*/  @!P3 SYNCS.ARRIVE.TRANS64 RZ, [R7+URZ], R5 ;  /* 0x0000000507ffb9a7 */ /* 0x0011e6000800003f */
[----:B------:R-:W-:-:S06]  /*afd0*/  UISETP.NE.AND UP0, UPT, UR4, 0x2, UPT ;  /* 0x000000020400788c */ /* 0x000fcc000bf05270 */
[----:B------:R-:W-:-:S13]  /*afe0*/  PLOP3.LUT P1, PT, PT, PT, UP0, 0x80, 0x0 ;  /* 0x000000000000781c */ /* 0x000fda0003f2f008 */
[----:B0-----:R-:W-:Y:S05]  /*aff0*/  @P1 BRA `(.L_x_299) ;  /* 0x0000000000041947 */ /* 0x001fea0003800000 */
[----:B------:R-:W-:Y:S01]  /*b000*/  BPT.TRAP 0x1 ;  /* 0x000000040000795c */ /* 0x000fe20000300000 */
.L_x_299:
[----:B------:R-:W-:Y:S05]  /*b010*/  @P0 BRA `(.L_x_300) ;  /* 0x0000000000040947 */ /* 0x000fea0003800000 */
[----:B------:R-:W-:Y:S01]  /*b020*/  BPT.TRAP 0x1 ;  /* 0x000000040000795c */ /* 0x000fe20000300000 */
.L_x_300:
[C---:B-1----:R-:W-:Y:S01]  /*b030*/  LEA R4, R3.reuse, UR46, 0x2 ;  /* 0x0000002e03047c11 */ /* 0x042fe2000f8e10ff */
[----:B------:R-:W-:Y:S01]  /*b040*/  VIADD R12, R12, 0xffffffff ;  /* 0xffffffff0c0c7836 */ /* 0x000fe20000000000 */
[----:B------:R-:W-:Y:S01]  /*b050*/  LEA R5, R3, UR21, 0xe ;  /* 0x0000001503057c11 */ /* 0x000fe2000f8e70ff */
[----:B------:R-:W-:Y:S01]  /*b060*/  UIADD3 UR4, UP0, UR30, 0xf0, URZ ;  /* 0x000000f01e047890 */ /* 0x000fe2000ff1e03f */
[----:B------:R-:W-:Y:S01]  /*b070*/  R2UR UR34, R11 ;  /* 0x000000000b2272ca */ /* 0x000fe200000e0000 */
[----:B------:R-:W-:Y:S01]  /*b080*/  IMAD.SHL.U32 R4, R4, 0x400, RZ ;  /* 0x0000040004047824 */ /* 0x000fe200078e00ff */
[----:B------:R-:W-:Y:S01]  /*b090*/  R2UR UR33, R7 ;  /* 0x00000000072172ca */ /* 0x000fe200000e0000 */
[--C-:B------:R-:W-:Y:S01]  /*b0a0*/  IMAD R5, R5, 0x4, R10.reuse ;  /* 0x0000000405057824 */ /* 0x100fe200078e020a */
[----:B------:R-:W-:Y:S01]  /*b0b0*/  R2UR UR36, R19 ;  /* 0x00000000132472ca */ /* 0x000fe200000e0000 */
[----:B------:R-:W-:Y:S01]  /*b0c0*/  IMAD R4, R4, 0x4, R10 ;  /* 0x0000000404047824 */ /* 0x000fe200078e020a */
[----:B------:R-:W-:Y:S01]  /*b0d0*/  R2UR UR35, R18 ;  /* 0x00000000122372ca */ /* 0x000fe200000e0000 */
[----:B------:R-:W-:Y:S01]  /*b0e0*/  UIADD3 UR44, UP1, UR30, 0x1f0, URZ ;  /* 0x000001f01e2c7890 */ /* 0x000fe2000ff3e03f */
[----:B------:R-:W-:Y:S01]  /*b0f0*/  R2UR UR8, R5 ;  /* 0x00000000050872ca */ /* 0x000fe200000e0000 */
[----:B------:R-:W-:Y:S01]  /*b100*/  UIADD3.X UR5, URZ, UR31, URZ, UP0, !UPT ;  /* 0x0000001f3f057290 */ /* 0x000fe200087fe43f */
[----:B------:R-:W-:Y:S01]  /*b110*/  R2UR UR24, R4 ;  /* 0x00000000041872ca */ /* 0x000fe200000e0000 */
[----:B------:R-:W-:Y:S01]  /*b120*/  UPRMT UR43, URZ, 0x5410, UR29 ;  /* 0x000054103f2b7896 */ /* 0x000fe2000800001d */
[----:B------:R-:W-:Y:S01]  /*b130*/  R2UR UR19, R6 ;  /* 0x00000000061372ca */ /* 0x000fe200000e0000 */
[----:B------:R-:W-:Y:S01]  /*b140*/  UIADD3 UR26, UR34, 0x20, URZ ;  /* 0x00000020221a7890 */ /* 0x000fe2000fffe03f */
[----:B------:R-:W-:Y:S01]  /*b150*/  ISETP.GT.AND P2, PT, R12, 0x1, PT ;  /* 0x000000010c00780c */ /* 0x000fe20003f44270 */
[----:B------:R-:W-:Y:S01]  /*b160*/  UIADD3.X UR45, URZ, UR31, URZ, UP1, !UPT ;  /* 0x0000001f3f2d7290 */ /* 0x000fe20008ffe43f */
[----:B------:R-:W-:Y:S01]  /*b170*/  VIADD R3, R3, 0x1 ;  /* 0x0000000103037836 */ /* 0x000fe20000000000 */
[----:B------:R-:W-:Y:S01]  /*b180*/  UPRMT UR49, URZ, 0x5410, UR23 ;  /* 0x000054103f317896 */ /* 0x000fe20008000017 */
[----:B------:R-:W-:Y:S01]  /*b190*/  VIADD R11, R11, 0x40 ;  /* 0x000000400b0b7836 */ /* 0x000fe20000000000 */
[----:B------:R-:W-:Y:S01]  /*b1a0*/  UMOV UR6, 0x0 ;  /* 0x0000000000067882 */ /* 0x000fe20000000000 */
[----:B------:R-:W-:Y:S01]  /*b1b0*/  UMOV UR7, 0x10000000 ;  /* 0x1000000000077882 */ /* 0x000fe20000000000 */
[----:B------:R-:W-:Y:S01]  /*b1c0*/  UIADD3 UR16, UR8, 0x8100, URZ ;  /* 0x0000810008107890 */ /* 0x000fe2000fffe03f */
[----:B------:R-:W-:Y:S01]  /*b1d0*/  ISETP.NE.AND P1, PT, R3, 0x2, PT ;  /* 0x000000020300780c */ /* 0x000fe20003f25270 */
[----:B------:R-:W-:-:S02]  /*b1e0*/  UIADD3 UR32, UR24, 0x100, URZ ;  /* 0x0000010018207890 */ /* 0x000fc4000fffe03f */
[----:B------:R-:W-:Y:S01]  /*b1f0*/  UIADD3 UR24, UR24, 0x2100, URZ ;  /* 0x0000210018187890 */ /* 0x000fe2000fffe03f */
[----:B------:R-:W-:Y:S01]  /*b200*/  SEL R5, RZ, 0x1, P1 ;  /* 0x00000001ff057807 */ /* 0x000fe20000800000 */
[----:B------:R-:W-:Y:S01]  /*b210*/  UIADD3 UR8, UR8, 0x10100, URZ ;  /* 0x0001010008087890 */ /* 0x000fe2000fffe03f */
[----:B------:R-:W-:Y:S01]  /*b220*/  SEL R3, R3, RZ, P1 ;  /* 0x000000ff03037207 */ /* 0x000fe20000800000 */
[----:B------:R-:W-:Y:S01]  /*b230*/  UMOV UR25, UR33 ;  /* 0x0000002100197c82 */ /* 0x000fe20008000000 */
[----:B------:R-:W-:Y:S01]  /*b240*/  UMOV UR28, UR36 ;  /* 0x00000024001c7c82 */ /* 0x000fe20008000000 */
[----:B------:R-:W-:Y:S01]  /*b250*/  UMOV UR27, UR35 ;  /* 0x00000023001b7c82 */ /* 0x000fe20008000000 */
[----:B------:R-:W-:Y:S01]  /*b260*/  UMOV UR17, UR33 ;  /* 0x0000002100117c82 */ /* 0x000fe20008000000 */
[----:B------:R-:W-:Y:S01]  /*b270*/  UMOV UR18, UR34 ;  /* 0x0000002200127c82 */ /* 0x000fe20008000000 */
[----:B------:R-:W-:Y:S01]  /*b280*/  UMOV UR20, UR36 ;  /* 0x0000002400147c82 */ /* 0x000fe20008000000 */
[----:B------:R0:W-:Y:S01]  /*b290*/  UTMALDG.3D.MULTICAST [UR32], [UR4], UR43, desc[UR6] ;  /* 0x00000620040073b4 */ /* 0x0001e2000801182b */
[----:B------:R-:W-:Y:S01]  /*b2a0*/  UMOV UR9, UR33 ;  /* 0x0000002100097c82 */ /* 0x000fe20008000000 */
[----:B------:R-:W-:Y:S01]  /*b2b0*/  UMOV UR11, UR19 ;  /* 0x00000013000b7c82 */ /* 0x000fe20008000000 */
[----:B------:R-:W-:Y:S01]  /*b2c0*/  UMOV UR12, UR36 ;  /* 0x00000024000c7c82 */ /* 0x000fe20008000000 */
[----:B------:R-:W-:Y:S01]  /*b2d0*/  UMOV UR10, UR26 ;  /* 0x0000001a000a7c82 */ /* 0x000fe20008000000 */
[----:B------:R-:W-:Y:S01]  /*b2e0*/  LOP3.LUT R2, R2, R5, RZ, 0x3c, !PT ;  /* 0x0000000502027212 */ /* 0x000fe200078e3cff */
[----:B------:R0:W-:Y:S01]  /*b2f0*/  UTMALDG.3D.MULTICAST [UR24], [UR4], UR43, desc[UR6] ;  /* 0x00000618040073b4 */ /* 0x0001e2000801182b */
[----:B------:R0:W-:Y:S01]  /*b300*/  UTMALDG.3D.MULTICAST [UR16], [UR44], UR49, desc[UR6] ;  /* 0x000006102c0073b4 */ /* 0x0001e20008011831 */
[----:B------:R0:W-:Y:S02]  /*b310*/  UTMALDG.3D.MULTICAST [UR8], [UR44], UR49, desc[UR6] ;  /* 0x000006082c0073b4 */ /* 0x0001e40008011831 */
[----:B0-----:R-:W-:Y:S05]  /*b320*/  @P2 BRA `(.L_x_301) ;  /* 0xfffffffc00002947 */ /* 0x001fea000383ffff */
.L_x_297:
[----:B------:R-:W-:Y:S05]  /*b330*/  BSYNC B1 ;  /* 0x0000000000017941 */ /* 0x000fea0003800000 */
.L_x_296:
[----:B------:R-:W-:Y:S01]  /*b340*/  LOP3.LUT P4, RZ, R0, 0xff, RZ, 0xc0, !PT ;  /* 0x000000ff00ff7812 */ /* 0x000fe2000788c0ff */
[----:B------:R-:W-:Y:S01]  /*b350*/  VIADD R8, R8, UR37 ;  /* 0x0000002508087c36 */ /* 0x000fe20008000000 */
[----:B------:R-:W-:Y:S01]  /*b360*/  ULDC.64 UR4, c[0x0][0x650] ;  /* 0x0001940000047ab9 */ /* 0x000fe20000000a00 */
[----:B------:R-:W-:Y:S01]  /*b370*/  BSSY B1, `(.L_x_302) ;  /* 0x000006f000017945 */ /* 0x000fe20003800000 */
[----:B------:R-:W-:Y:S02]  /*b380*/  IMAD.MOV.U32 R18, RZ, RZ, -0x1 ;  /* 0xffffffffff127424 */ /* 0x000fe400078e00ff */
[----:B------:R-:W-:Y:S01]  /*b390*/  SHF.R.U32.HI R0, RZ, 0x1, R8 ;  /* 0x00000001ff007819 */ /* 0x000fe20000011608 */
[----:B------:R-:W-:Y:S01]  /*b3a0*/  IMAD.MOV.U32 R19, RZ, RZ, -0x1 ;  /* 0xffffffffff137424 */ /* 0x000fe200078e00ff */
[----:B------:R-:W-:Y:S02]  /*b3b0*/  ISETP.GT.U32.AND P1, PT, R8, 0x1, PT ;  /* 0x000000010800780c */ /* 0x000fe40003f24070 */
[----:B------:R-:W-:-:S02]  /*b3c0*/  LOP3.LUT R0, R0, 0x1, RZ, 0xc0, !PT ;  /* 0x0000000100007812 */ /* 0x000fc400078ec0ff */
[----:B------:R-:W-:Y:S01]  /*b3d0*/  LOP3.LUT R8, R8, 0x1, RZ, 0xc0, !PT ;  /* 0x0000000108087812 */ /* 0x000fe200078ec0ff */
[----:B------:R-:W0:Y:S01]  /*b3e0*/  @P4 S2R R3, SR_CgaCtaId ;  /* 0x0000000000034919 */ /* 0x000e220000008800 */
[----:B------:R-:W-:Y:S02]  /*b3f0*/  @P4 MOV R2, 0x400 ;  /* 0x0000040000024802 */ /* 0x000fe40000000f00 */
[----:B------:R-:W-:Y:S02]  /*b400*/  ISETP.NE.U32.AND P2, PT, R0, 0x1, PT ;  /* 0x000000010000780c */ /* 0x000fe40003f45070 */
[----:B0-----:R-:W-:Y:S01]  /*b410*/  @P4 LEA R2, R3, R2, 0x18 ;  /* 0x0000000203024211 */ /* 0x001fe200078ec0ff */
[----:B------:R-:W-:-:S03]  /*b420*/  IMAD.U32 R3, RZ, RZ, UR37 ;  /* 0x00000025ff037e24 */ /* 0x000fc6000f8e00ff */
[----:B------:R0:W-:Y:S01]  /*b430*/  @P4 SYNCS.ARRIVE.TRANS64.A1T0 RZ, [R2+URZ+0x58], RZ ;  /* 0x000058ff02ff49a7 */ /* 0x0001e2000810003f */
[----:B------:R-:W-:Y:S02]  /*b440*/  IADD3 R16, P4, R16, UR38, RZ ;  /* 0x0000002610107c10 */ /* 0x000fe4000ff9e0ff */
[----:B------:R-:W-:Y:S02]  /*b450*/  ISETP.LT.U32.AND P1, PT, R3, 0x2, P1 ;  /* 0x000000020300780c */ /* 0x000fe40000f21070 */
[----:B------:R-:W-:Y:S02]  /*b460*/  IADD3.X R17, R17, UR41, RZ, P4, !PT ;  /* 0x0000002911117c10 */ /* 0x000fe4000a7fe4ff */
[----:B------:R-:W-:Y:S02]  /*b470*/  ISETP.GE.U32.AND P4, PT, R16, UR4, PT ;  /* 0x0000000410007c0c */ /* 0x000fe4000bf86070 */
[----:B------:R-:W-:Y:S02]  /*b480*/  SEL R0, RZ, 0x1, !P1 ;  /* 0x00000001ff007807 */ /* 0x000fe40004800000 */
[----:B------:R-:W-:-:S02]  /*b490*/  ISETP.GE.U32.AND.EX P1, PT, R17, UR5, PT, P4 ;  /* 0x0000000511007c0c */ /* 0x000fc4000bf26140 */
[----:B------:R-:W-:Y:S02]  /*b4a0*/  ISETP.GT.U32.AND P2, PT, R3, 0x1, !P2 ;  /* 0x000000010300780c */ /* 0x000fe40005744070 */
[----:B------:R-:W-:Y:S02]  /*b4b0*/  PRMT R3, RZ, 0x7610, R3 ;  /* 0x00007610ff037816 */ /* 0x000fe40000000003 */
[----:B0-----:R-:W-:-:S04]  /*b4c0*/  SEL R2, RZ, 0x1, !P2 ;  /* 0x00000001ff027807 */ /* 0x001fc80005000000 */
[--C-:B------:R-:W-:Y:S01]  /*b4d0*/  LOP3.LUT R9, R2, R9, R0.reuse, 0x96, !PT ;  /* 0x0000000902097212 */ /* 0x100fe200078e9600 */
[----:B------:R-:W-:Y:S01]  /*b4e0*/  IMAD.MOV.U32 R2, RZ, RZ, -0x1 ;  /* 0xffffffffff027424 */ /* 0x000fe200078e00ff */
[----:B------:R-:W-:Y:S01]  /*b4f0*/  PRMT R0, RZ, 0x7610, R0 ;  /* 0x00007610ff007816 */ /* 0x000fe20000000000 */
[----:B------:R-:W-:Y:S06]  /*b500*/  @P1 BRA `(.L_x_303) ;  /* 0x0000000400541947 */ /* 0x000fec0003800000 */
[----:B------:R-:W0:Y:S01]  /*b510*/  S2UR UR4, SR_CTAID.X ;  /* 0x00000000000479c3 */ /* 0x000e220000002500 */
[----:B------:R-:W-:Y:S01]  /*b520*/  ULDC.64 UR6, c[0x0][0x628] ;  /* 0x00018a0000067ab9 */ /* 0x000fe20000000a00 */
[----:B------:R-:W-:Y:S01]  /*b530*/  ULDC UR5, c[0x0][0x150] ;  /* 0x0000540000057ab9 */ /* 0x000fe20000000800 */
[----:B------:R-:W-:Y:S01]  /*b540*/  ISETP.NE.U32.AND P1, PT, RZ, UR6, PT ;  /* 0x00000006ff007c0c */ /* 0x000fe2000bf25070 */
[----:B------:R-:W-:Y:S01]  /*b550*/  ULDC UR8, c[0x0][0x630] ;  /* 0x00018c0000087ab9 */ /* 0x000fe20000000800 */
[----:B------:R-:W-:Y:S01]  /*b560*/  ULDC UR10, c[0x0][0x154] ;  /* 0x00005500000a7ab9 */ /* 0x000fe20000000800 */
[----:B------:R-:W-:Y:S01]  /*b570*/  IMAD.MOV.U32 R2, RZ, RZ, R16 ;  /* 0x000000ffff027224 */ /* 0x000fe200078e0010 */
[----:B------:R-:W-:Y:S01]  /*b580*/  ISETP.NE.AND.EX P1, PT, RZ, UR7, PT, P1 ;  /* 0x00000007ff007c0c */ /* 0x000fe2000bf25310 */
[----:B------:R-:W1:Y:S01]  /*b590*/  S2UR UR9, SR_CTAID.Y ;  /* 0x00000000000979c3 */ /* 0x000e620000002600 */
[----:B0-----:R-:W-:-:S05]  /*b5a0*/  I2FP.F32.U32 R3, UR4 ;  /* 0x0000000400037c45 */ /* 0x001fca0008201000 */
[----:B------:R-:W-:Y:S01]  /*b5b0*/  FMUL R10, R3, UR5 ;  /* 0x00000005030a7c20 */ /* 0x000fe20008400000 */
[----:B------:R-:W-:-:S05]  /*b5c0*/  IMAD.MOV.U32 R3, RZ, RZ, R17 ;  /* 0x000000ffff037224 */ /* 0x000fca00078e0011 */
[----:B------:R-:W-:Y:S05]  /*b5d0*/  @!P1 BRA `(.L_x_304) ;  /* 0x0000000000289947 */ /* 0x000fea0003800000 */
[----:B------:R-:W-:Y:S02]  /*b5e0*/  ULDC UR5, c[0x0][0x634] ;  /* 0x00018d0000057ab9 */ /* 0x000fe40000000800 */
[----:B------:R-:W-:-:S05]  /*b5f0*/  IADD3 R7, P1, R16, UR5, RZ ;  /* 0x0000000510077c10 */ /* 0x000fca000ff3e0ff */
[----:B------:R-:W-:-:S04]  /*b600*/  IMAD.X R11, RZ, RZ, R17, P1 ;  /* 0x000000ffff0b7224 */ /* 0x000fc800008e0611 */
[----:B------:R-:W-:-:S04]  /*b610*/  IMAD.WIDE.U32 R4, R11, UR6, RZ ;  /* 0x000000060b047c25 */ /* 0x000fc8000f8e00ff */
[----:B------:R-:W-:-:S04]  /*b620*/  IMAD.WIDE.U32 R4, P1, R7, UR7, R4 ;  /* 0x0000000707047c25 */ /* 0x000fc8000f820004 */
[----:B------:R-:W-:-:S04]  /*b630*/  IMAD.WIDE.U32 R6, R7, UR6, RZ ;  /* 0x0000000607067c25 */ /* 0x000fc8000f8e00ff */
[----:B------:R-:W-:Y:S01]  /*b640*/  IMAD.X R3, RZ, RZ, RZ, P1 ;  /* 0x000000ffff037224 */ /* 0x000fe200008e06ff */
[----:B------:R-:W-:Y:S01]  /*b650*/  IADD3 RZ, P1, R7, R4, RZ ;  /* 0x0000000407ff7210 */ /* 0x000fe20007f3e0ff */
[----:B------:R-:W-:-:S04]  /*b660*/  IMAD.MOV.U32 R2, RZ, RZ, R5 ;  /* 0x000000ffff027224 */ /* 0x000fc800078e0005 */
[----:B------:R-:W-:-:S08]  /*b670*/  IMAD.WIDE.U32.X R2, R11, UR7, R2, P1 ;  /* 0x000000070b027c25 */ /* 0x000fd000088e0402 */
.L_x_304:
[--C-:B------:R-:W-:Y:S01]  /*b680*/  SHF.R.U64 R19, R2, UR8, R3.reuse ;  /* 0x0000000802137c19 */ /* 0x100fe20008001203 */
[----:B------:R-:W0:Y:S01]  /*b690*/  F2I.U32.TRUNC.NTZ R10, R10 ;  /* 0x0000000a000a7305 */ /* 0x000e22000020f000 */
[----:B------:R-:W-:Y:S01]  /*b6a0*/  SHF.R.U32.HI R2, RZ, UR8, R3 ;  /* 0x00000008ff027c19 */ /* 0x000fe20008011603 */
[----:B------:R-:W-:Y:S01]  /*b6b0*/  ULDC.64 UR6, c[0x0][0x620] ;  /* 0x0001880000067ab9 */ /* 0x000fe20000000a00 */
[----:B------:R-:W-:Y:S01]  /*b6c0*/  IADD3 R5, P1, RZ, -R19, RZ ;  /* 0x80000013ff057210 */ /* 0x000fe20007f3e0ff */
[----:B------:R-:W2:Y:S01]  /*b6d0*/  LDC R15, c[0x0][0x610] ;  /* 0x00018400ff0f7b82 */ /* 0x000ea20000000800 */
[----:B-1----:R-:W-:Y:S01]  /*b6e0*/  I2FP.F32.U32 R4, UR9 ;  /* 0x0000000900047c45 */ /* 0x002fe20008201000 */
[----:B------:R-:W-:Y:S01]  /*b6f0*/  ULDC UR8, c[0x0][0x658] ;  /* 0x0001960000087ab9 */ /* 0x000fe20000000800 */
[----:B------:R-:W-:Y:S01]  /*b700*/  ULDC UR12, c[0x0][0x648] ;  /* 0x00019200000c7ab9 */ /* 0x000fe20000000800 */
[----:B------:R-:W-:Y:S02]  /*b710*/  IMAD.X R2, RZ, RZ, ~R2, P1 ;  /* 0x000000ffff027224 */ /* 0x000fe400008e0e02 */
[----:B------:R-:W-:Y:S01]  /*b720*/  FMUL R6, R4, UR10 ;  /* 0x0000000a04067c20 */ /* 0x000fe20008400000 */
[----:B------:R-:W-:Y:S01]  /*b730*/  ULDC.64 UR10, c[0x0][0x640] ;  /* 0x00019000000a7ab9 */ /* 0x000fe20000000a00 */
[----:B------:R-:W-:Y:S01]  /*b740*/  IMAD R4, R2, UR6, RZ ;  /* 0x0000000602047c24 */ /* 0x000fe2000f8e02ff */
[----:B------:R-:W-:Y:S01]  /*b750*/  ISETP.NE.U32.AND P1, PT, RZ, UR10, PT ;  /* 0x0000000aff007c0c */ /* 0x000fe2000bf25070 */
[C---:B------:R-:W-:Y:S01]  /*b760*/  IMAD.WIDE.U32 R2, R5.reuse, UR6, R16 ;  /* 0x0000000605027c25 */ /* 0x040fe2000f8e0010 */
[----:B0-----:R-:W-:Y:S01]  /*b770*/  R2UR UR5, R10 ;  /* 0x000000000a0572ca */ /* 0x001fe200000e0000 */
[----:B------:R-:W0:Y:S01]  /*b780*/  F2I.U32.TRUNC.NTZ R6, R6 ;  /* 0x0000000600067305 */ /* 0x000e22000020f000 */
[----:B------:R-:W-:Y:S01]  /*b790*/  ULDC UR6, c[0x0][0x618] ;  /* 0x0001860000067ab9 */ /* 0x000fe20000000800 */
[----:B------:R-:W-:Y:S01]  /*b7a0*/  IMAD R5, R5, UR7, R4 ;  /* 0x0000000705057c24 */ /* 0x000fe2000f8e0204 */
[----:B------:R-:W-:-:S03]  /*b7b0*/  ISETP.NE.AND.EX P1, PT, RZ, UR11, PT, P1 ;  /* 0x0000000bff007c0c */ /* 0x000fc6000bf25310 */
[----:B------:R-:W-:-:S05]  /*b7c0*/  IMAD.IADD R3, R3, 0x1, R5 ;  /* 0x0000000103037824 */ /* 0x000fca00078e0205 */
[--C-:B------:R-:W-:Y:S02]  /*b7d0*/  SHF.R.U64 R10, R2, UR6, R3.reuse ;  /* 0x00000006020a7c19 */ /* 0x100fe40008001203 */
[----:B------:R-:W-:Y:S01]  /*b7e0*/  SHF.R.U32.HI R3, RZ, UR6, R3 ;  /* 0x00000006ff037c19 */ /* 0x000fe20008011603 */
[----:B------:R-:W-:Y:S01]  /*b7f0*/  ULDC UR6, c[0x0][0x608] ;  /* 0x0001820000067ab9 */ /* 0x000fe20000000800 */
[----:B0-----:R-:W-:Y:S02]  /*b800*/  R2UR UR7, R6 ;  /* 0x00000000060772ca */ /* 0x001fe400000e0000 */
[--C-:B------:R-:W-:Y:S02]  /*b810*/  SHF.R.U64 R12, R10, UR6, R3.reuse ;  /* 0x000000060a0c7c19 */ /* 0x100fe40008001203 */
[----:B------:R-:W-:Y:S01]  /*b820*/  SHF.R.U32.HI R3, RZ, UR6, R3 ;  /* 0x00000006ff037c19 */ /* 0x000fe20008011603 */
[----:B------:R-:W-:-:S03]  /*b830*/  UIADD3 UR6, -UR5, URZ, URZ ;  /* 0x0000003f05067290 */ /* 0x000fc6000fffe13f */
[--C-:B------:R-:W-:Y:S01]  /*b840*/  SHF.R.U64 R13, R12, UR8, R3.reuse ;  /* 0x000000080c0d7c19 */ /* 0x100fe20008001203 */
[----:B------:R-:W-:Y:S01]  /*b850*/  ULDC UR5, c[0x0][0x144] ;  /* 0x0000510000057ab9 */ /* 0x000fe20000000800 */
[----:B------:R-:W-:-:S03]  /*b860*/  SHF.R.U32.HI R3, RZ, UR8, R3 ;  /* 0x00000008ff037c19 */ /* 0x000fc60008011603 */
[----:B------:R-:W-:Y:S01]  /*b870*/  IMAD.MOV.U32 R2, RZ, RZ, R13 ;  /* 0x000000ffff027224 */ /* 0x000fe200078e000d */
[----:B------:R-:W-:Y:S06]  /*b880*/  @!P1 BRA `(.L_x_305) ;  /* 0x0000000000289947 */ /* 0x000fec0003800000 */
        /* <DEDUP_REMOVED lines=10> */
.L_x_305:
[----:B------:R-:W-:Y:S01]  /*b930*/  UISETP.NE.AND UP0, UPT, UR40, URZ, UPT ;  /* 0x0000003f2800728c */ /* 0x000fe2000bf05270 */
[----:B------:R-:W-:Y:S01]  /*b940*/  SHF.R.U64 R3, R2, UR12, R3 ;  /* 0x0000000c02037c19 */ /* 0x000fe20008001203 */
[----:B------:R-:W-:Y:S01]  /*b950*/  UIADD3 UR7, -UR7, URZ, URZ ;  /* 0x0000003f07077290 */ /* 0x000fe2000fffe13f */
[----:B------:R-:W-:Y:S01]  /*b960*/  LOP3.LUT R2, R12, UR22, RZ, 0xc0, !PT ;  /* 0x000000160c027c12 */ /* 0x000fe2000f8ec0ff */
[----:B------:R-:W-:Y:S01]  /*b970*/  UIMAD UR4, UR5, UR6, UR4 ;  /* 0x00000006050472a4 */ /* 0x000fe2000f8e0204 */
[----:B------:R-:W-:Y:S01]  /*b980*/  LOP3.LUT R5, R10, UR14, RZ, 0xc0, !PT ;  /* 0x0000000e0a057c12 */ /* 0x000fe2000f8ec0ff */
[----:B------:R-:W-:Y:S01]  /*b990*/  IMAD.MOV R4, RZ, RZ, -R3 ;  /* 0x000000ffff047224 */ /* 0x000fe200078e0a03 */
[----:B------:R-:W-:Y:S01]  /*b9a0*/  ULDC UR5, c[0x0][0x148] ;  /* 0x0000520000057ab9 */ /* 0x000fe20000000800 */
[----:B------:R-:W-:Y:S01]  /*b9b0*/  IMAD R18, R3, UR13, R2 ;  /* 0x0000000d03127c24 */ /* 0x000fe2000f8e0202 */
[----:B------:R-:W-:Y:S01]  /*b9c0*/  PLOP3.LUT P1, PT, PT, PT, UP0, 0x80, 0x0 ;  /* 0x000000000000781c */ /* 0x000fe20003f2f008 */
[----:B------:R-:W-:Y:S01]  /*b9d0*/  IMAD.MOV.U32 R3, RZ, RZ, 0x1 ;  /* 0x00000001ff037424 */ /* 0x000fe200078e00ff */
[----:B------:R-:W-:-:S03]  /*b9e0*/  @UP0 UIMAD UR4, UR5, UR7, UR9 ;  /* 0x00000007050402a4 */ /* 0x000fc6000f8e0209 */
[----:B------:R-:W-:Y:S02]  /*b9f0*/  ULDC UR5, c[0x0][0x638] ;  /* 0x00018e0000057ab9 */ /* 0x000fe40000000800 */
[----:B------:R-:W-:Y:S02]  /*ba00*/  IMAD R2, R4, UR5, R13 ;  /* 0x0000000504027c24 */ /* 0x000fe4000f8e020d */
[----:B--2---:R-:W-:Y:S01]  /*ba10*/  IMAD R18, R18, R15, UR4 ;  /* 0x0000000412127e24 */ /* 0x004fe2000f8e020f */
[----:B------:R-:W-:Y:S02]  /*ba20*/  ULDC UR4, c[0x0][0x600] ;  /* 0x0001800000047ab9 */ /* 0x000fe40000000800 */
[----:B------:R-:W-:-:S05]  /*ba30*/  IMAD R5, R2, UR4, R5 ;  /* 0x0000000402057c24 */ /* 0x000fca000f8e0205 */
[----:B------:R-:W-:Y:S02]  /*ba40*/  SEL R2, R5, R18, !P1 ;  /* 0x0000001205027207 */ /* 0x000fe40004800000 */
[----:B------:R-:W-:-:S07]  /*ba50*/  SEL R18, R18, R5, !P1 ;  /* 0x0000000512127207 */ /* 0x000fce0004800000 */
.L_x_303:
[----:B------:R-:W-:Y:S05]  /*ba60*/  BSYNC B1 ;  /* 0x0000000000017941 */ /* 0x000fea0003800000 */
.L_x_302:
[----:B------:R-:W-:-:S13]  /*ba70*/  LOP3.LUT P1, RZ, R3, 0xff, RZ, 0xc0, !PT ;  /* 0x000000ff03ff7812 */ /* 0x000fda000782c0ff */
[----:B------:R-:W-:Y:S05]  /*ba80*/  @P1 BRA `(.L_x_306) ;  /* 0xfffffff000f01947 */ /* 0x000fea000383ffff */
[----:B------:R-:W-:Y:S05]  /*ba90*/  BSYNC B0 ;  /* 0x0000000000007941 */ /* 0x000fea0003800000 */
.L_x_294:
[----:B------:R-:W-:-:S03]  /*baa0*/  UMOV UR4, 0xffffffff ;  /* 0xffffffff00047882 */ /* 0x000fc60000000000 */
[----:B------:R-:W-:Y:S05]  /*bab0*/  BRA.DIV UR4, `(.L_x_307) ;  /* 0x0000000204fc7947 */ /* 0x000fea000b800000 */
[----:B------:R-:W-:-:S13]  /*bac0*/  ELECT P6, URZ, PT ;  /* 0x00000000003f782f */ /* 0x000fda00038c0000 */
.L_x_321:
[----:B------:R-:W-:Y:S04]  /*bad0*/  BSSY B0, `(.L_x_308) ;  /* 0x000001a000007945 */ /* 0x000fe80003800000 */
[----:B------:R-:W-:Y:S05]  /*bae0*/  @!P6 BRA `(.L_x_309) ;  /* 0x000000000060e947 */ /* 0x000fea0003800000 */
[----:B------:R-:W-:-:S04]  /*baf0*/  ULOP3.LUT UR4, UR42, 0x2, URZ, 0xfc, !UPT ;  /* 0x000000022a047892 */ /* 0x000fc8000f8efc3f */
[----:B------:R-:W-:-:S06]  /*bb00*/  UISETP.NE.AND UP0, UPT, UR4, 0x3, UPT ;  /* 0x000000030400788c */ /* 0x000fcc000bf05270 */
[----:B------:R-:W-:-:S13]  /*bb10*/  PLOP3.LUT P0, PT, PT, PT, UP0, 0x80, 0x0 ;  /* 0x000000000000781c */ /* 0x000fda0003f0f008 */
[----:B------:R-:W-:Y:S05]  /*bb20*/  @!P0 BRA `(.L_x_310) ;  /* 0x0000000000048947 */ /* 0x000fea0003800000 */
[----:B------:R-:W-:Y:S01]  /*bb30*/  BPT.TRAP 0x1 ;  /* 0x000000040000795c */ /* 0x000fe20000300000 */
.L_x_310:
[----:B------:R-:W0:Y:S01]  /*bb40*/  S2R R3, SR_CgaCtaId ;  /* 0x0000000000037919 */ /* 0x000e220000008800 */
[----:B------:R-:W-:Y:S02]  /*bb50*/  MOV R0, 0x400 ;  /* 0x0000040000007802 */ /* 0x000fe40000000f00 */
[----:B------:R-:W-:Y:S02]  /*bb60*/  SHF.L.U32 R2, R9, 0x1f, RZ ;  /* 0x0000001f09027819 */ /* 0x000fe400000006ff */
[----:B0-----:R-:W-:-:S05]  /*bb70*/  LEA R3, R3, R0, 0x18 ;  /* 0x0000000003037211 */ /* 0x001fca00078ec0ff */
[----:B------:R-:W-:-:S04]  /*bb80*/  VIADD R3, R3, 0x10 ;  /* 0x0000001003037836 */ /* 0x000fc80000000000 */
[C---:B------:R-:W-:Y:S02]  /*bb90*/  IMAD R5, R8.reuse, 0x8, R3 ;  /* 0x0000000808057824 */ /* 0x040fe400078e0203 */
[----:B------:R-:W-:Y:S02]  /*bba0*/  VIADD R8, R8, 0x1 ;  /* 0x0000000108087836 */ /* 0x000fe40000000000 */
[----:B------:R-:W0:Y:S03]  /*bbb0*/  SYNCS.PHASECHK.TRANS64.TRYWAIT P0, [R5+URZ], R2 ;  /* 0x00000002050075a7 */ /* 0x000e26000800017f */
[----:B------:R-:W-:-:S04]  /*bbc0*/  ISETP.NE.AND P1, PT, R8, 0x2, PT ;  /* 0x000000020800780c */ /* 0x000fc80003f25270 */
[----:B------:R-:W-:Y:S02]  /*bbd0*/  SEL R0, RZ, 0x1, P1 ;  /* 0x00000001ff007807 */ /* 0x000fe40000800000 */
[----:B------:R-:W-:Y:S02]  /*bbe0*/  SEL R8, R8, RZ, P1 ;  /* 0x000000ff08087207 */ /* 0x000fe40000800000 */
[----:B------:R-:W-:Y:S01]  /*bbf0*/  LOP3.LUT R0, R9, R0, RZ, 0x3c, !PT ;  /* 0x0000000009007212 */ /* 0x000fe200078e3cff */
[----:B0-----:R-:W-:Y:S06]  /*bc00*/  @!P0 BRA `(.L_x_311) ;  /* 0x0000000000c88947 */ /* 0x001fec0003800000 */
.L_x_322:
[----:B------:R-:W-:Y:S01]  /*bc10*/  IMAD R3, R8, 0x8, R3 ;  /* 0x0000000808037824 */ /* 0x000fe200078e0203 */
[----:B------:R-:W-:-:S07]  /*bc20*/  SHF.L.U32 R0, R0, 0x1f, RZ ;  /* 0x0000001f00007819 */ /* 0x000fce00000006ff */
.L_x_312:
[----:B-1----:R1:W2:Y:S02]  /*bc30*/  SYNCS.PHASECHK.TRANS64.TRYWAIT P0, [R3+URZ], R0 ;  /* 0x00000000030075a7 */ /* 0x0022a4000800017f */
[----:B--2---:R-:W-:Y:S05]  /*bc40*/  @!P0 NANOSLEEP.SYNCS 0x989680 ;  /* 0x009896800000895d */ /* 0x004fea0003900000 */
[----:B------:R-:W2:Y:S02]  /*bc50*/  @!P0 SYNCS.PHASECHK.TRANS64 P0, [R3+URZ], R0 ;  /* 0x00000000030085a7 */ /* 0x000ea4000800007f */
[----:B--2---:R-:W-:Y:S05]  /*bc60*/  @!P0 BRA `(.L_x_312) ;  /* 0xfffffffc00f08947 */ /* 0x004fea000383ffff */
.L_x_309:
[----:B------:R-:W-:Y:S05]  /*bc70*/  BSYNC B0 ;  /* 0x0000000000007941 */ /* 0x000fea0003800000 */
.L_x_308:
[----:B------:R-:W-:Y:S05]  /*bc80*/  EXIT ;  /* 0x000000000000794d */ /* 0x000fea0003800000 */
.L_x_18:
[----:B0-----:R0:W1:Y:S02]  /*bc90*/  SYNCS.PHASECHK.TRANS64.TRYWAIT P0, [R159+URZ], R0 ;  /* 0x000000009f0075a7 */ /* 0x001064000800017f */
[----:B-1----:R-:W-:Y:S05]  /*bca0*/  @!P0 NANOSLEEP.SYNCS 0x989680 ;  /* 0x009896800000895d */ /* 0x002fea0003900000 */
[----:B------:R-:W1:Y:S02]  /*bcb0*/  @!P0 SYNCS.PHASECHK.TRANS64 P0, [R159+URZ], R0 ;  /* 0x000000009f0085a7 */ /* 0x000e64000800007f */
[----:B-1----:R-:W-:Y:S05]  /*bcc0*/  @!P0 BRA `(.L_x_18) ;  /* 0xfffffffc00f08947 */ /* 0x002fea000383ffff */
[----:B------:R-:W-:Y:S05]  /*bcd0*/  BRA `(.L_x_313) ;  /* 0xffffff5800ac7947 */ /* 0x000fea000383ffff */
.L_x_23:
[----:B-1----:R1:W2:Y:S02]  /*bce0*/  SYNCS.PHASECHK.TRANS64.TRYWAIT P1, [R3+URZ], R0 ;  /* 0x00000000030075a7 */ /* 0x0022a4000802017f */
[----:B--2---:R-:W-:Y:S05]  /*bcf0*/  @!P1 NANOSLEEP.SYNCS 0x989680 ;  /* 0x009896800000995d */ /* 0x004fea0003900000 */
[----:B------:R-:W2:Y:S02]  /*bd00*/  @!P1 SYNCS.PHASECHK.TRANS64 P1, [R3+URZ], R0 ;  /* 0x00000000030095a7 */ /* 0x000ea4000802007f */
[----:B--2---:R-:W-:Y:S05]  /*bd10*/  @!P1 BRA `(.L_x_23) ;  /* 0xfffffffc00f09947 */ /* 0x004fea000383ffff */
[----:B------:R-:W-:Y:S05]  /*bd20*/  BRA `(.L_x_22) ;  /* 0xffffff5c001c7947 */ /* 0x000fea000383ffff */
.L_x_28:
[----:B-1----:R-:W-:-:S04]  /*bd30*/  IMAD.U32 R5, RZ, RZ, UR7 ;  /* 0x00000007ff057e24 */ /* 0x002fc8000f8e00ff */
[----:B------:R1:W2:Y:S03]  /*bd40*/  SYNCS.PHASECHK.TRANS64.TRYWAIT P1, [R5+URZ], R4 ;  /* 0x00000004050075a7 */ /* 0x0002a6000802017f */
[----:B--2---:R-:W-:Y:S05]  /*bd50*/  @!P1 NANOSLEEP.SYNCS 0x989680 ;  /* 0x009896800000995d */ /* 0x004fea0003900000 */
[----:B------:R-:W2:Y:S02]  /*bd60*/  @!P1 SYNCS.PHASECHK.TRANS64 P1, [R5+URZ], R4 ;  /* 0x00000004050095a7 */ /* 0x000ea4000802007f */
[----:B--2---:R-:W-:Y:S05]  /*bd70*/  @!P1 BRA `(.L_x_28) ;  /* 0xfffffffc00ec9947 */ /* 0x004fea000383ffff */
[----:B------:R-:W-:Y:S05]  /*bd80*/  BRA `(.L_x_27) ;  /* 0xffffff6000787947 */ /* 0x000fea000383ffff */
.L_x_34:
[----:B0-----:R0:W1:Y:S02]  /*bd90*/  SYNCS.PHASECHK.TRANS64.TRYWAIT P0, [R159+URZ+0x10], R0 ;  /* 0x000010009f0075a7 */ /* 0x001064000800017f */
[----:B-1----:R-:W-:Y:S05]  /*bda0*/  @!P0 NANOSLEEP.SYNCS 0x989680 ;  /* 0x009896800000895d */ /* 0x002fea0003900000 */
[----:B------:R-:W1:Y:S02]  /*bdb0*/  @!P0 SYNCS.PHASECHK.TRANS64 P0, [R159+URZ+0x10], R0 ;  /* 0x000010009f0085a7 */ /* 0x000e64000800007f */
[----:B-1----:R-:W-:Y:S05]  /*bdc0*/  @!P0 BRA `(.L_x_34) ;  /* 0xfffffffc00f08947 */ /* 0x002fea000383ffff */
[----:B------:R-:W-:Y:S05]  /*bdd0*/  BRA `(.L_x_314) ;  /* 0xffffff6800587947 */ /* 0x000fea000383ffff */
.L_x_295:
[----:B------:R-:W-:Y:S01]  /*bde0*/  BSSY B1, `(.L_x_315) ;  /* 0x0000006000017945 */ /* 0x000fe20003800000 */
[----:B------:R-:W-:-:S07]  /*bdf0*/  IMAD.MOV.U32 R15, RZ, RZ, -0x1 ;  /* 0xffffffffff0f7424 */ /* 0x000fce00078e00ff */
[----:B------:R-:W-:Y:S05]  /*be00*/  WARPSYNC.COLLECTIVE R15, `(.L_x_316) ;  /* 0x000000000f0c7348 */ /* 0x000fea0003c00000 */
[----:B------:R-:W-:Y:S02]  /*be10*/  ELECT P6, UR62, PT ;  /* 0x00000000003e782f */ /* 0x000fe400038c0000 */
[----:B------:R-:W-:Y:S01]  /*be20*/  MOV R14, UR62 ;  /* 0x0000003e000e7c02 */ /* 0x000fe20008000f00 */
[----:B------:R-:W-:Y:S10]  /*be30*/  ENDCOLLECTIVE ;  /* 0x000000000000791b */ /* 0x000ff40003800000 */
.L_x_316:
[----:B------:R-:W-:Y:S05]  /*be40*/  BSYNC B1 ;  /* 0x0000000000017941 */ /* 0x000fea0003800000 */
.L_x_315:
[----:B------:R-:W-:Y:S05]  /*be50*/  BRA `(.L_x_317) ;  /* 0xfffffff000087947 */ /* 0x000fea000383ffff */
.L_x_298:
[----:B-1----:R1:W2:Y:S02]  /*be60*/  SYNCS.PHASECHK.TRANS64.TRYWAIT P1, [R7+URZ+0x10], R4 ;  /* 0x00001004070075a7 */ /* 0x0022a4000802017f */
[----:B--2---:R-:W-:Y:S05]  /*be70*/  @!P1 NANOSLEEP.SYNCS 0x989680 ;  /* 0x009896800000995d */ /* 0x004fea0003900000 */
[----:B------:R-:W2:Y:S02]  /*be80*/  @!P1 SYNCS.PHASECHK.TRANS64 P1, [R7+URZ+0x10], R4 ;  /* 0x00001004070095a7 */ /* 0x000ea4000802007f */
[----:B--2---:R-:W-:Y:S05]  /*be90*/  @!P1 BRA `(.L_x_298) ;  /* 0xfffffffc00f09947 */ /* 0x004fea000383ffff */
[----:B------:R-:W-:Y:S05]  /*bea0*/  BRA `(.L_x_318) ;  /* 0xfffffff000407947 */ /* 0x000fea000383ffff */
.L_x_307:
[----:B------:R-:W-:Y:S01]  /*beb0*/  BSSY B0, `(.L_x_319) ;  /* 0x0000006000007945 */ /* 0x000fe20003800000 */
[----:B------:R-:W-:-:S07]  /*bec0*/  IMAD.MOV.U32 R15, RZ, RZ, -0x1 ;  /* 0xffffffffff0f7424 */ /* 0x000fce00078e00ff */
[----:B------:R-:W-:Y:S05]  /*bed0*/  WARPSYNC.COLLECTIVE R15, `(.L_x_320) ;  /* 0x000000000f0c7348 */ /* 0x000fea0003c00000 */
[----:B------:R-:W-:Y:S02]  /*bee0*/  ELECT P6, UR62, PT ;  /* 0x00000000003e782f */ /* 0x000fe400038c0000 */
[----:B------:R-:W-:Y:S01]  /*bef0*/  MOV R14, UR62 ;  /* 0x0000003e000e7c02 */ /* 0x000fe20008000f00 */
[----:B------:R-:W-:Y:S10]  /*bf00*/  ENDCOLLECTIVE ;  /* 0x000000000000791b */ /* 0x000ff40003800000 */
.L_x_320:
[----:B------:R-:W-:Y:S05]  /*bf10*/  BSYNC B0 ;  /* 0x0000000000007941 */ /* 0x000fea0003800000 */
.L_x_319:
[----:B------:R-:W-:Y:S05]  /*bf20*/  BRA `(.L_x_321) ;  /* 0xfffffff800e87947 */ /* 0x000fea000383ffff */
.L_x_311:
[----:B0-----:R0:W1:Y:S02]  /*bf30*/  SYNCS.PHASECHK.TRANS64.TRYWAIT P0, [R5+URZ], R2 ;  /* 0x00000002050075a7 */ /* 0x001064000800017f */
[----:B-1----:R-:W-:Y:S05]  /*bf40*/  @!P0 NANOSLEEP.SYNCS 0x989680 ;  /* 0x009896800000895d */ /* 0x002fea0003900000 */
[----:B------:R-:W1:Y:S02]  /*bf50*/  @!P0 SYNCS.PHASECHK.TRANS64 P0, [R5+URZ], R2 ;  /* 0x00000002050085a7 */ /* 0x000e64000800007f */
[----:B-1----:R-:W-:Y:S05]  /*bf60*/  @!P0 BRA `(.L_x_311) ;  /* 0xfffffffc00f08947 */ /* 0x002fea000383ffff */
[----:B------:R-:W-:Y:S05]  /*bf70*/  BRA `(.L_x_322) ;  /* 0xfffffffc00247947 */ /* 0x000fea000383ffff */
.L_x_323:
[----:B------:R-:W-:-:S00]  /*bf80*/  BRA `(.L_x_323) ;  /* 0xfffffffc00fc7947 */ /* 0x000fc0000383ffff */
[----:B------:R-:W-:-:S00]  /*bf90*/  NOP ;  /* 0x0000000000007918 */ /* 0x000fc00000000000 */
        /* <DEDUP_REMOVED lines=14> */
.L_x_324:


//--------------------- .nv.global.init           --------------------------
	.section	.nv.global.init,"aw",@progbits
.nv.global.init:
	.type		$str$22,@object
	.size		$str$22,($str$23 - $str$22)
$str$22:
        /*0000*/ 	.byte	0x6b, 0x5f, 0x74, 0x69, 0x6c, 0x65, 0x5f, 0x63, 0x6f, 0x75, 0x6e, 0x74, 0x20, 0x3e, 0x3d, 0x20
        /*0010*/ 	.byte	0x31, 0x00
	.type		$str$23,@object
	.size		$str$23,(__unnamed_1 - $str$23)
$str$23:
        /*0012*/ 	.byte	0x2f, 0x74, 0x6d, 0x70, 0x2f, 0x63, 0x75, 0x74, 0x6c, 0x61, 0x73, 0x73, 0x5f, 0x73, 0x77, 0x65
        /*0022*/ 	.byte	0x65, 0x70, 0x5f, 0x73, 0x72, 0x63, 0x2f, 0x69, 0x6e, 0x63, 0x6c, 0x75, 0x64, 0x65, 0x2f, 0x63
        /*0032*/ 	.byte	0x75, 0x74, 0x6c, 0x61, 0x73, 0x73, 0x2f, 0x67, 0x65, 0x6d, 0x6d, 0x2f, 0x63, 0x6f, 0x6c, 0x6c
        /*0042*/ 	.byte	0x65, 0x63, 0x74, 0x69, 0x76, 0x65, 0x2f, 0x73, 0x6d, 0x39, 0x30, 0x5f, 0x6d, 0x6d, 0x61, 0x5f
        /*0052*/ 	.byte	0x74, 0x6d, 0x61, 0x5f, 0x67, 0x6d, 0x6d, 0x61, 0x5f, 0x73, 0x73, 0x5f, 0x77, 0x61, 0x72, 0x70
        /*0062*/ 	.byte	0x73, 0x70, 0x65, 0x63, 0x69, 0x61, 0x6c, 0x69, 0x7a, 0x65, 0x64, 0x2e, 0x68, 0x70, 0x70, 0x00
	.type		__unnamed_1,@object
	.size		__unnamed_1,(.L_0 - __unnamed_1)
__unnamed_1:
        /*0072*/ 	.byte	0x76, 0x6f, 0x69, 0x64, 0x20, 0x63, 0x75, 0x74, 0x6c, 0x61, 0x73, 0x73, 0x3a, 0x3a, 0x67, 0x65
        /* <DEDUP_REMOVED lines=178> */
.L_0:


//--------------------- .nv.shared._ZN7cutlass13device_kernelINS_4gemm6kernel13GemmUniversalIN4cute5tupleIJiiiiEEENS1_10collective13CollectiveMmaINS1_34MainloopSm90TmaGmmaWarpSpecializedILi2ENS5_IJNS4_1CILi2EEESB_NSA_ILi1EEEEEENS1_32KernelTmaWarpSpecializedPingpongEEENS5_IJNSA_ILi64EEENSA_ILi256EEESG_EEENS_10tfloat32_tENS5_IJlSC_lEEESJ_SK_NS4_8TiledMMAINS4_8MMA_AtomIJNS4_4SM904GMMA30MMA_64x256x8_F32TF32TF32_SS_TNILNSO_7ScaleInE1ELSQ_1EEEEEENS4_6LayoutINS5_IJSC_SC_SC_EEENS5_IJNSA_ILi0EEESV_SV_EEEEENS5_IJNS4_10UnderscoreESY_SY_EEEEENS4_23SM90_TMA_LOAD_MULTICASTENS4_14ComposedLayoutINS4_7SwizzleILi3ELi4ELi3EEENS4_18smem_ptr_flag_bitsILi32EEENST_INS5_IJNSA_ILi8EEENSA_ILi32EEEEEENS5_IJS18_SC_EEEEEEEvNS4_8identityES11_S1C_vS1D_EENS_8epilogue10collective6detail29Sm90TmaWarpSpecializedAdapterINS1G_15DefaultEpilogueISJ_SK_SK_NS1F_6thread17LinearCombinationISJ_Li1EffLNS1K_9ScaleType4KindE0ELNS_15FloatRoundStyleE2ESJ_EENS1_15EpilogueDefaultEEEEEvvEEEEvNT_6ParamsE --------------------------
	.section	.nv.shared._ZN7cutlass13device_kernelINS_4gemm6kernel13GemmUniversalIN4cute5tupleIJiiiiEEENS1_10collective13CollectiveMmaINS1_34MainloopSm90TmaGmmaWarpSpecializedILi2ENS5_IJNS4_1CILi2EEESB_NSA_ILi1EEEEEENS1_32KernelTmaWarpSpecializedPingpongEEENS5_IJNSA_ILi64EEENSA_ILi256EEESG_EEENS_10tfloat32_tENS5_IJlSC_lEEESJ_SK_NS4_8TiledMMAINS4_8MMA_AtomIJNS4_4SM904GMMA30MMA_64x256x8_F32TF32TF32_SS_TNILNSO_7ScaleInE1ELSQ_1EEEEEENS4_6LayoutINS5_IJSC_SC_SC_EEENS5_IJNSA_ILi0EEESV_SV_EEEEENS5_IJNS4_10UnderscoreESY_SY_EEEEENS4_23SM90_TMA_LOAD_MULTICASTENS4_14ComposedLayoutINS4_7SwizzleILi3ELi4ELi3EEENS4_18smem_ptr_flag_bitsILi32EEENST_INS5_IJNSA_ILi8EEENSA_ILi32EEEEEENS5_IJS18_SC_EEEEEEEvNS4_8identityES11_S1C_vS1D_EENS_8epilogue10collective6detail29Sm90TmaWarpSpecializedAdapterINS1G_15DefaultEpilogueISJ_SK_SK_NS1F_6thread17LinearCombinationISJ_Li1EffLNS1K_9ScaleType4KindE0ELNS_15FloatRoundStyleE2ESJ_EENS1_15EpilogueDefaultEEEEEvvEEEEvNT_6ParamsE,"aw",@nobits
	.sectionflags	@""
	.align	16
	.zero		1024


//--------------------- .nv.shared.reserved.0     --------------------------
	.section	.nv.shared.reserved.0,"aw",@nobits
	.weak		__nv_reservedSMEM_offset_0_alias
	.size		__nv_reservedSMEM_offset_0_alias, 0, 0
	.other		__nv_reservedSMEM_offset_0_alias,@"STO_CUDA_RESERVED_SHARED STV_DEFAULT"
__nv_reservedSMEM_offset_0_alias:
	.zero		0


//--------------------- .nv.global                --------------------------
	.section	.nv.global,"aw",@nobits
.nv.global:
	.type		_ZN39_INTERNAL_10a7f627_4_k_cu_2e47718a_65044cute1_E,@object
	.size		_ZN39_INTERNAL_10a7f627_4_k_cu_2e47718a_65044cute1_E,(_ZN39_INTERNAL_10a7f627_4_k_cu_2e47718a_65044cuda3std3__45__cpo6cbeginE - _ZN39_INTERNAL_10a7f627_4_k_cu_2e47718a_65044cute1_E)
_ZN39_INTERNAL_10a7f627_4_k_cu_2e47718a_65044cute1_E:
	.zero		1
	.type		_ZN39_INTERNAL_10a7f627_4_k_cu_2e47718a_65044cuda3std3__45__cpo6cbeginE,@object
	.size		_ZN39_INTERNAL_10a7f627_4_k_cu_2e47718a_65044cuda3std3__45__cpo6cbeginE,(_ZN39_INTERNAL_10a7f627_4_k_cu_2e47718a_65044cuda3std3__48in_placeE - _ZN39_INTERNAL_10a7f627_4_k_cu_2e47718a_65044cuda3std3__45__cpo6cbeginE)
_ZN39_INTERNAL_10a7f627_4_k_cu_2e47718a_65044cuda3std3__45__cpo6cbeginE:
	.zero		1
	.type		_ZN39_INTERNAL_10a7f627_4_k_cu_2e47718a_65044cuda3std3__48in_placeE,@object
	.size		_ZN39_INTERNAL_10a7f627_4_k_cu_2e47718a_65044cuda3std3__48in_placeE,(_ZN39_INTERNAL_10a7f627_4_k_cu_2e47718a_65044cuda3std6ranges3__45__cpo9iter_moveE - _ZN39_INTERNAL_10a7f627_4_k_cu_2e47718a_65044cuda3std3__48in_placeE)
_ZN39_INTERNAL_10a7f627_4_k_cu_2e47718a_65044cuda3std3__48in_placeE:
	.zero		1
	.type		_ZN39_INTERNAL_10a7f627_4_k_cu_2e47718a_65044cuda3std6ranges3__45__cpo9iter_moveE,@object
	.size		_ZN39_INTERNAL_10a7f627_4_k_cu_2e47718a_65044cuda3std6ranges3__45__cpo9iter_moveE,(_ZN39_INTERNAL_10a7f627_4_k_cu_2e47718a_65044cuda3std3__45__cpo5beginE - _ZN39_INTERNAL_10a7f627_4_k_cu_2e47718a_65044cuda3std6ranges3__45__cpo9iter_moveE)
_ZN39_INTERNAL_10a7f627_4_k_cu_2e47718a_65044cuda3std6ranges3__45__cpo9iter_moveE:
	.zero		1
	.type		_ZN39_INTERNAL_10a7f627_4_k_cu_2e47718a_65044cuda3std3__45__cpo5beginE,@object
	.size		_ZN39_INTERNAL_10a7f627_4_k_cu_2e47718a_65044cuda3std3__45__cpo5beginE,(_ZN39_INTERNAL_10a7f627_4_k_cu_2e47718a_65044cuda3std3__441_GLOBAL__N__10a7f627_4_k_cu_2e47718a_65046ignoreE - _ZN39_INTERNAL_10a7f627_4_k_cu_2e47718a_65044cuda3std3__45__cpo5beginE)
_ZN39_INTERNAL_10a7f627_4_k_cu_2e47718a_65044cuda3std3__45__cpo5beginE:
	.zero		1
	.type		_ZN39_INTERNAL_10a7f627_4_k_cu_2e47718a_65044cuda3std3__441_GLOBAL__N__10a7f627_4_k_cu_2e47718a_65046ignoreE,@object
	.size		_ZN39_INTERNAL_10a7f627_4_k_cu_2e47718a_65044cuda3std3__441_GLOBAL__N__10a7f627_4_k_cu_2e47718a_65046ignoreE,(_ZN39_INTERNAL_10a7f627_4_k_cu_2e47718a_65044cute7productE - _ZN39_INTERNAL_10a7f627_4_k_cu_2e47718a_65044cuda3std3__441_GLOBAL__N__10a7f627_4_k_cu_2e47718a_65046ignoreE)
_ZN39_INTERNAL_10a7f627_4_k_cu_2e47718a_65044cuda3std3__441_GLOBAL__N__10a7f627_4_k_cu_2e47718a_65046ignoreE:
	.zero		1
	.type		_ZN39_INTERNAL_10a7f627_4_k_cu_2e47718a_65044cute7productE,@object
	.size		_ZN39_INTERNAL_10a7f627_4_k_cu_2e47718a_65044cute7productE,(_ZN39_INTERNAL_10a7f627_4_k_cu_2e47718a_65044cuda3std3__45__cpo3endE - _ZN39_INTERNAL_10a7f627_4_k_cu_2e47718a_65044cute7productE)
_ZN39_INTERNAL_10a7f627_4_k_cu_2e47718a_65044cute7productE:
	.zero		1
	.type		_ZN39_INTERNAL_10a7f627_4_k_cu_2e47718a_65044cuda3std3__45__cpo3endE,@object
	.size		_ZN39_INTERNAL_10a7f627_4_k_cu_2e47718a_65044cuda3std3__45__cpo3endE,(_ZN39_INTERNAL_10a7f627_4_k_cu_2e47718a_65044cuda3std3__419piecewise_constructE - _ZN39_INTERNAL_10a7f627_4_k_cu_2e47718a_65044cuda3std3__45__cpo3endE)
_ZN39_INTERNAL_10a7f627_4_k_cu_2e47718a_65044cuda3std3__45__cpo3endE:
	.zero		1
	.type		_ZN39_INTERNAL_10a7f627_4_k_cu_2e47718a_65044cuda3std3__419piecewise_constructE,@object
	.size		_ZN39_INTERNAL_10a7f627_4_k_cu_2e47718a_65044cuda3std3__419piecewise_constructE,(_ZN39_INTERNAL_10a7f627_4_k_cu_2e47718a_65044cuda3std3__45__cpo4cendE - _ZN39_INTERNAL_10a7f627_4_k_cu_2e47718a_65044cuda3std3__419piecewise_constructE)
_ZN39_INTERNAL_10a7f627_4_k_cu_2e47718a_65044cuda3std3__419piecewise_constructE:
	.zero		1
	.type		_ZN39_INTERNAL_10a7f627_4_k_cu_2e47718a_65044cuda3std3__45__cpo4cendE,@object
	.size		_ZN39_INTERNAL_10a7f627_4_k_cu_2e47718a_65044cuda3std3__45__cpo4cendE,(_ZN39_INTERNAL_10a7f627_4_k_cu_2e47718a_65044cuda3std6ranges3__45__cpo4swapE - _ZN39_INTERNAL_10a7f627_4_k_cu_2e47718a_65044cuda3std3__45__cpo4cendE)
_ZN39_INTERNAL_10a7f627_4_k_cu_2e47718a_65044cuda3std3__45__cpo4cendE:
	.zero		1
	.type		_ZN39_INTERNAL_10a7f627_4_k_cu_2e47718a_65044cuda3std6ranges3__45__cpo4swapE,@object
	.size		_ZN39_INTERNAL_10a7f627_4_k_cu_2e47718a_65044cuda3std6ranges3__45__cpo4swapE,(.L_8 - _ZN39_INTERNAL_10a7f627_4_k_cu_2e47718a_65044cuda3std6ranges3__45__cpo4swapE)
_ZN39_INTERNAL_10a7f627_4_k_cu_2e47718a_65044cuda3std6ranges3__45__cpo4swapE:
	.zero		1
.L_8:


//--------------------- .nv.constant0._ZN7cutlass13device_kernelINS_4gemm6kernel13GemmUniversalIN4cute5tupleIJiiiiEEENS1_10collective13CollectiveMmaINS1_34MainloopSm90TmaGmmaWarpSpecializedILi2ENS5_IJNS4_1CILi2EEESB_NSA_ILi1EEEEEENS1_32KernelTmaWarpSpecializedPingpongEEENS5_IJNSA_ILi64EEENSA_ILi256EEESG_EEENS_10tfloat32_tENS5_IJlSC_lEEESJ_SK_NS4_8TiledMMAINS4_8MMA_AtomIJNS4_4SM904GMMA30MMA_64x256x8_F32TF32TF32_SS_TNILNSO_7ScaleInE1ELSQ_1EEEEEENS4_6LayoutINS5_IJSC_SC_SC_EEENS5_IJNSA_ILi0EEESV_SV_EEEEENS5_IJNS4_10UnderscoreESY_SY_EEEEENS4_23SM90_TMA_LOAD_MULTICASTENS4_14ComposedLayoutINS4_7SwizzleILi3ELi4ELi3EEENS4_18smem_ptr_flag_bitsILi32EEENST_INS5_IJNSA_ILi8EEENSA_ILi32EEEEEENS5_IJS18_SC_EEEEEEEvNS4_8identityES11_S1C_vS1D_EENS_8epilogue10collective6detail29Sm90TmaWarpSpecializedAdapterINS1G_15DefaultEpilogueISJ_SK_SK_NS1F_6thread17LinearCombinationISJ_Li1EffLNS1K_9ScaleType4KindE0ELNS_15FloatRoundStyleE2ESJ_EENS1_15EpilogueDefaultEEEEEvvEEEEvNT_6ParamsE --------------------------
	.section	.nv.constant0._ZN7cutlass13device_kernelINS_4gemm6kernel13GemmUniversalIN4cute5tupleIJiiiiEEENS1_10collective13CollectiveMmaINS1_34MainloopSm90TmaGmmaWarpSpecializedILi2ENS5_IJNS4_1CILi2EEESB_NSA_ILi1EEEEEENS1_32KernelTmaWarpSpecializedPingpongEEENS5_IJNSA_ILi64EEENSA_ILi256EEESG_EEENS_10tfloat32_tENS5_IJlSC_lEEESJ_SK_NS4_8TiledMMAINS4_8MMA_AtomIJNS4_4SM904GMMA30MMA_64x256x8_F32TF32TF32_SS_TNILNSO_7ScaleInE1ELSQ_1EEEEEENS4_6LayoutINS5_IJSC_SC_SC_EEENS5_IJNSA_ILi0EEESV_SV_EEEEENS5_IJNS4_10UnderscoreESY_SY_EEEEENS4_23SM90_TMA_LOAD_MULTICASTENS4_14ComposedLayoutINS4_7SwizzleILi3ELi4ELi3EEENS4_18smem_ptr_flag_bitsILi32EEENST_INS5_IJNSA_ILi8EEENSA_ILi32EEEEEENS5_IJS18_SC_EEEEEEEvNS4_8identityES11_S1C_vS1D_EENS_8epilogue10collective6detail29Sm90TmaWarpSpecializedAdapterINS1G_15DefaultEpilogueISJ_SK_SK_NS1F_6thread17LinearCombinationISJ_Li1EffLNS1K_9ScaleType4KindE0ELNS_15FloatRoundStyleE2ESJ_EENS1_15EpilogueDefaultEEEEEvvEEEEvNT_6ParamsE,"a",@progbits
	.sectionflags	@""
	.align	4
.nv.constant0._ZN7cutlass13device_kernelINS_4gemm6kernel13GemmUniversalIN4cute5tupleIJiiiiEEENS1_10collective13CollectiveMmaINS1_34MainloopSm90TmaGmmaWarpSpecializedILi2ENS5_IJNS4_1CILi2EEESB_NSA_ILi1EEEEEENS1_32KernelTmaWarpSpecializedPingpongEEENS5_IJNSA_ILi64EEENSA_ILi256EEESG_EEENS_10tfloat32_tENS5_IJlSC_lEEESJ_SK_NS4_8TiledMMAINS4_8MMA_AtomIJNS4_4SM904GMMA30MMA_64x256x8_F32TF32TF32_SS_TNILNSO_7ScaleInE1ELSQ_1EEEEEENS4_6LayoutINS5_IJSC_SC_SC_EEENS5_IJNSA_ILi0EEESV_SV_EEEEENS5_IJNS4_10UnderscoreESY_SY_EEEEENS4_23SM90_TMA_LOAD_MULTICASTENS4_14ComposedLayoutINS4_7SwizzleILi3ELi4ELi3EEENS4_18smem_ptr_flag_bitsILi32EEENST_INS5_IJNSA_ILi8EEENSA_ILi32EEEEEENS5_IJS18_SC_EEEEEEEvNS4_8identityES11_S1C_vS1D_EENS_8epilogue10collective6detail29Sm90TmaWarpSpecializedAdapterINS1G_15DefaultEpilogueISJ_SK_SK_NS1F_6thread17LinearCombinationISJ_Li1EffLNS1K_9ScaleType4KindE0ELNS_15FloatRoundStyleE2ESJ_EENS1_15EpilogueDefaultEEEEEvvEEEEvNT_6ParamsE:
	.zero		1664


//--------------------- SYMBOLS --------------------------

	.type		.nv.reservedSmem.offset0,@object
	.size		.nv.reservedSmem.offset0,0x4
	.type		__assertfail,@function
